//
// Generated by NVIDIA NVVM Compiler
//
// Compiler Build ID: CL-36424714
// Cuda compilation tools, release 13.0, V13.0.88
// Based on NVVM 20.0.0
//

.version 9.0
.target sm_100
.address_size 64

	// .globl	_Z19passwordCrackKernelPc
.global .align 4 .b8 s_table[256] = {7, 0, 0, 0, 12, 0, 0, 0, 17, 0, 0, 0, 22, 0, 0, 0, 7, 0, 0, 0, 12, 0, 0, 0, 17, 0, 0, 0, 22, 0, 0, 0, 7, 0, 0, 0, 12, 0, 0, 0, 17, 0, 0, 0, 22, 0, 0, 0, 7, 0, 0, 0, 12, 0, 0, 0, 17, 0, 0, 0, 22, 0, 0, 0, 5, 0, 0, 0, 9, 0, 0, 0, 14, 0, 0, 0, 20, 0, 0, 0, 5, 0, 0, 0, 9, 0, 0, 0, 14, 0, 0, 0, 20, 0, 0, 0, 5, 0, 0, 0, 9, 0, 0, 0, 14, 0, 0, 0, 20, 0, 0, 0, 5, 0, 0, 0, 9, 0, 0, 0, 14, 0, 0, 0, 20, 0, 0, 0, 4, 0, 0, 0, 11, 0, 0, 0, 16, 0, 0, 0, 23, 0, 0, 0, 4, 0, 0, 0, 11, 0, 0, 0, 16, 0, 0, 0, 23, 0, 0, 0, 4, 0, 0, 0, 11, 0, 0, 0, 16, 0, 0, 0, 23, 0, 0, 0, 4, 0, 0, 0, 11, 0, 0, 0, 16, 0, 0, 0, 23, 0, 0, 0, 6, 0, 0, 0, 10, 0, 0, 0, 15, 0, 0, 0, 21, 0, 0, 0, 6, 0, 0, 0, 10, 0, 0, 0, 15, 0, 0, 0, 21, 0, 0, 0, 6, 0, 0, 0, 10, 0, 0, 0, 15, 0, 0, 0, 21, 0, 0, 0, 6, 0, 0, 0, 10, 0, 0, 0, 15, 0, 0, 0, 21};
.global .align 4 .b8 k_table[256] = {120, 164, 106, 215, 86, 183, 199, 232, 219, 112, 32, 36, 238, 206, 189, 193, 175, 15, 124, 245, 42, 198, 135, 71, 19, 70, 48, 168, 1, 149, 70, 253, 216, 152, 128, 105, 175, 247, 68, 139, 177, 91, 255, 255, 190, 215, 92, 137, 34, 17, 144, 107, 147, 113, 152, 253, 142, 67, 121, 166, 33, 8, 180, 73, 98, 37, 30, 246, 64, 179, 64, 192, 81, 90, 94, 38, 170, 199, 182, 233, 93, 16, 47, 214, 83, 20, 68, 2, 129, 230, 161, 216, 200, 251, 211, 231, 230, 205, 225, 33, 214, 7, 55, 195, 135, 13, 213, 244, 237, 20, 90, 69, 5, 233, 227, 169, 248, 163, 239, 252, 217, 2, 111, 103, 138, 76, 42, 141, 66, 57, 250, 255, 129, 246, 113, 135, 34, 97, 157, 109, 12, 56, 229, 253, 68, 234, 190, 164, 169, 207, 222, 75, 96, 75, 187, 246, 112, 188, 191, 190, 198, 126, 155, 40, 250, 39, 161, 234, 133, 48, 239, 212, 5, 29, 136, 4, 57, 208, 212, 217, 229, 153, 219, 230, 248, 124, 162, 31, 101, 86, 172, 196, 68, 34, 41, 244, 151, 255, 42, 67, 167, 35, 148, 171, 57, 160, 147, 252, 195, 89, 91, 101, 146, 204, 12, 143, 125, 244, 239, 255, 209, 93, 132, 133, 79, 126, 168, 111, 224, 230, 44, 254, 20, 67, 1, 163, 161, 17, 8, 78, 130, 126, 83, 247, 53, 242, 58, 189, 187, 210, 215, 42, 145, 211, 134, 235};
.global .align 4 .b8 digests_3letters[160] = {159, 157, 81, 188, 112, 239, 33, 202, 92, 20, 243, 7, 152, 10, 41, 216, 177, 93, 71, 233, 152, 49, 238, 99, 227, 244, 124, 243, 212, 71, 142, 154, 52, 183, 218, 118, 75, 33, 210, 152, 239, 48, 125, 4, 216, 21, 45, 197, 127, 228, 119, 28, 0, 138, 34, 235, 118, 61, 244, 125, 25, 226, 198, 170, 184, 193, 163, 6, 145, 103, 36, 126, 53, 3, 240, 218, 186, 108, 87, 35, 212, 194, 133, 34, 116, 147, 83, 29, 5, 119, 20, 10, 30, 208, 57, 100, 116, 246, 144, 75, 184, 222, 222, 95, 142, 173, 220, 194, 10, 42, 49, 206, 39, 23, 33, 178, 84, 177, 98, 105, 110, 20, 195, 245, 90, 109, 248, 227, 179, 191, 96, 184, 81, 235, 174, 178, 118, 139, 1, 163, 46, 46, 243, 47, 164, 117, 125, 116, 25, 255, 59, 72, 233, 46, 144, 89, 111, 14, 117, 72};
.global .align 4 .u32 pwd_num;

.visible .entry _Z19passwordCrackKernelPc(
	.param .u64 .ptr .align 1 _Z19passwordCrackKernelPc_param_0
)
{
	.local .align 16 .b8 	__local_depot0[64];
	.reg .b64 	%SP;
	.reg .b64 	%SPL;
	.reg .pred 	%p<85>;
	.reg .b16 	%rs<7>;
	.reg .b32 	%r<188>;
	.reg .b64 	%rd<38>;

	mov.u64 	%SPL, __local_depot0;
	ld.param.u64 	%rd3, [_Z19passwordCrackKernelPc_param_0];
	cvta.to.global.u64 	%rd1, %rd3;
	add.u64 	%rd2, %SPL, 0;
	mov.u32 	%r1, %ctaid.x;
	mov.u32 	%r2, %tid.x;
	mov.u32 	%r3, %tid.y;
	add.s32 	%r18, %r1, %r2;
	add.s32 	%r19, %r18, %r3;
	setp.gt.u32 	%p1, %r19, 75;
	@%p1 bra 	$L__BB0_23;
	cvt.u16.u32 	%rs4, %r1;
	add.s16 	%rs1, %rs4, 97;
	cvt.u16.u32 	%rs5, %r2;
	add.s16 	%rs2, %rs5, 97;
	cvt.u16.u32 	%rs6, %r3;
	add.s16 	%rs3, %rs6, 97;
	mov.b32 	%r183, 0;
	st.local.u32 	[%rd2+4], %r183;
	st.local.v2.u32 	[%rd2+8], {%r183, %r183};
	st.local.v4.u32 	[%rd2+16], {%r183, %r183, %r183, %r183};
	st.local.v4.u32 	[%rd2+32], {%r183, %r183, %r183, %r183};
	cvt.u32.u16 	%r25, %rs2;
	cvt.u32.u16 	%r26, %rs1;
	prmt.b32 	%r27, %r26, %r25, 0x3340U;
	cvt.u32.u16 	%r28, %rs3;
	prmt.b32 	%r29, %r28, 65408, 0x3340U;
	prmt.b32 	%r30, %r27, %r29, 0x5410U;
	st.local.u32 	[%rd2], %r30;
	mov.b32 	%r31, 24;
	st.local.v4.u32 	[%rd2+48], {%r183, %r183, %r31, %r183};
	mov.b32 	%r187, 1732584193;
	mov.b32 	%r186, -271733879;
	mov.b32 	%r185, -1732584194;
	mov.b32 	%r184, 271733878;
	mov.u64 	%rd6, k_table;
	mov.u64 	%rd10, s_table;
$L__BB0_2:
	and.b32  	%r32, %r185, %r186;
	not.b32 	%r33, %r186;
	and.b32  	%r34, %r184, %r33;
	or.b32  	%r35, %r34, %r32;
	and.b32  	%r36, %r184, %r186;
	not.b32 	%r37, %r184;
	and.b32  	%r38, %r185, %r37;
	or.b32  	%r39, %r36, %r38;
	xor.b32  	%r40, %r185, %r186;
	xor.b32  	%r41, %r40, %r184;
	or.b32  	%r42, %r186, %r37;
	xor.b32  	%r43, %r42, %r185;
	mul.lo.s32 	%r44, %r183, 7;
	setp.lt.u32 	%p2, %r183, 48;
	mul.lo.s32 	%r45, %r183, 3;
	add.s32 	%r46, %r45, 5;
	selp.b32 	%r47, %r41, %r43, %p2;
	selp.b32 	%r48, %r46, %r44, %p2;
	setp.lt.u32 	%p3, %r183, 32;
	mul.lo.s32 	%r49, %r183, 5;
	add.s32 	%r50, %r49, 1;
	selp.b32 	%r51, %r39, %r47, %p3;
	selp.b32 	%r52, %r50, %r48, %p3;
	and.b32  	%r53, %r52, 13;
	setp.lt.u32 	%p4, %r183, 16;
	selp.b32 	%r54, %r35, %r51, %p4;
	selp.b32 	%r55, %r183, %r53, %p4;
	add.s32 	%r56, %r54, %r187;
	mul.wide.u32 	%rd5, %r183, 4;
	add.s64 	%rd7, %rd6, %rd5;
	ld.global.nc.u32 	%r57, [%rd7];
	add.s32 	%r58, %r56, %r57;
	mul.wide.u32 	%rd8, %r55, 4;
	add.s64 	%rd9, %rd2, %rd8;
	ld.local.u32 	%r59, [%rd9];
	add.s32 	%r60, %r58, %r59;
	add.s64 	%rd11, %rd10, %rd5;
	ld.global.nc.u32 	%r61, [%rd11];
	shl.b32 	%r62, %r60, %r61;
	sub.s32 	%r63, 32, %r61;
	shr.u32 	%r64, %r60, %r63;
	add.s32 	%r65, %r62, %r186;
	add.s32 	%r187, %r65, %r64;
	shl.b32 	%r66, %r183, 2;
	sub.s32 	%r67, %r50, %r66;
	and.b32  	%r68, %r186, %r187;
	not.b32 	%r69, %r187;
	and.b32  	%r70, %r185, %r69;
	or.b32  	%r71, %r70, %r68;
	and.b32  	%r72, %r185, %r187;
	not.b32 	%r73, %r185;
	and.b32  	%r74, %r186, %r73;
	or.b32  	%r75, %r72, %r74;
	xor.b32  	%r76, %r186, %r187;
	xor.b32  	%r77, %r76, %r185;
	or.b32  	%r78, %r187, %r73;
	xor.b32  	%r79, %r78, %r186;
	add.s32 	%r80, %r44, 7;
	setp.lt.u32 	%p5, %r183, 47;
	xor.b32  	%r81, %r45, 8;
	selp.b32 	%r82, %r77, %r79, %p5;
	selp.b32 	%r83, %r81, %r80, %p5;
	setp.lt.u32 	%p6, %r183, 31;
	add.s32 	%r84, %r49, 6;
	selp.b32 	%r85, %r75, %r82, %p6;
	selp.b32 	%r86, %r84, %r83, %p6;
	and.b32  	%r87, %r86, 15;
	setp.lt.u32 	%p7, %r183, 15;
	selp.b32 	%r88, %r71, %r85, %p7;
	selp.b32 	%r89, %r67, %r87, %p7;
	add.s32 	%r90, %r88, %r184;
	ld.global.nc.u32 	%r91, [%rd7+4];
	add.s32 	%r92, %r90, %r91;
	mul.wide.u32 	%rd12, %r89, 4;
	add.s64 	%rd13, %rd2, %rd12;
	ld.local.u32 	%r93, [%rd13];
	add.s32 	%r94, %r92, %r93;
	ld.global.nc.u32 	%r95, [%rd11+4];
	shl.b32 	%r96, %r94, %r95;
	sub.s32 	%r97, 32, %r95;
	shr.u32 	%r98, %r94, %r97;
	add.s32 	%r99, %r96, %r187;
	add.s32 	%r184, %r99, %r98;
	add.s32 	%r100, %r67, 1;
	and.b32  	%r101, %r187, %r184;
	not.b32 	%r102, %r184;
	and.b32  	%r103, %r186, %r102;
	or.b32  	%r104, %r103, %r101;
	and.b32  	%r105, %r186, %r184;
	and.b32  	%r106, %r187, %r33;
	or.b32  	%r107, %r105, %r106;
	xor.b32  	%r108, %r187, %r184;
	xor.b32  	%r109, %r108, %r186;
	or.b32  	%r110, %r184, %r33;
	xor.b32  	%r111, %r110, %r187;
	add.s32 	%r112, %r44, 14;
	setp.lt.u32 	%p8, %r183, 46;
	add.s32 	%r113, %r45, 11;
	selp.b32 	%r114, %r109, %r111, %p8;
	selp.b32 	%r115, %r113, %r112, %p8;
	setp.lt.u32 	%p9, %r183, 30;
	add.s32 	%r116, %r49, 11;
	selp.b32 	%r117, %r107, %r114, %p9;
	selp.b32 	%r118, %r116, %r115, %p9;
	and.b32  	%r119, %r118, 15;
	setp.lt.u32 	%p10, %r183, 14;
	selp.b32 	%r120, %r104, %r117, %p10;
	selp.b32 	%r121, %r100, %r119, %p10;
	add.s32 	%r122, %r120, %r185;
	ld.global.nc.u32 	%r123, [%rd7+8];
	add.s32 	%r124, %r122, %r123;
	mul.wide.u32 	%rd14, %r121, 4;
	add.s64 	%rd15, %rd2, %rd14;
	ld.local.u32 	%r125, [%rd15];
	add.s32 	%r126, %r124, %r125;
	ld.global.nc.u32 	%r127, [%rd11+8];
	shl.b32 	%r128, %r126, %r127;
	sub.s32 	%r129, 32, %r127;
	shr.u32 	%r130, %r126, %r129;
	add.s32 	%r131, %r128, %r184;
	add.s32 	%r185, %r131, %r130;
	add.s32 	%r132, %r67, 2;
	and.b32  	%r133, %r184, %r185;
	not.b32 	%r134, %r185;
	and.b32  	%r135, %r187, %r134;
	or.b32  	%r136, %r135, %r133;
	and.b32  	%r137, %r187, %r185;
	and.b32  	%r138, %r184, %r69;
	or.b32  	%r139, %r137, %r138;
	xor.b32  	%r140, %r184, %r185;
	xor.b32  	%r141, %r140, %r187;
	or.b32  	%r142, %r185, %r69;
	xor.b32  	%r143, %r142, %r184;
	add.s32 	%r144, %r44, 5;
	setp.lt.u32 	%p11, %r183, 45;
	add.s32 	%r145, %r45, 14;
	selp.b32 	%r146, %r141, %r143, %p11;
	selp.b32 	%r147, %r145, %r144, %p11;
	setp.lt.u32 	%p12, %r183, 29;
	selp.b32 	%r148, %r139, %r146, %p12;
	selp.b32 	%r149, %r49, %r147, %p12;
	and.b32  	%r150, %r149, 15;
	setp.lt.u32 	%p13, %r183, 13;
	selp.b32 	%r151, %r136, %r148, %p13;
	selp.b32 	%r152, %r132, %r150, %p13;
	add.s32 	%r153, %r151, %r186;
	ld.global.nc.u32 	%r154, [%rd7+12];
	add.s32 	%r155, %r153, %r154;
	mul.wide.u32 	%rd16, %r152, 4;
	add.s64 	%rd17, %rd2, %rd16;
	ld.local.u32 	%r156, [%rd17];
	add.s32 	%r157, %r155, %r156;
	ld.global.nc.u32 	%r158, [%rd11+12];
	shl.b32 	%r159, %r157, %r158;
	sub.s32 	%r160, 32, %r158;
	shr.u32 	%r161, %r157, %r160;
	add.s32 	%r162, %r159, %r185;
	add.s32 	%r186, %r162, %r161;
	add.s32 	%r183, %r67, 3;
	setp.ne.s32 	%p14, %r183, 64;
	@%p14 bra 	$L__BB0_2;
	add.s32 	%r14, %r187, 1732584193;
	add.s32 	%r15, %r186, -271733879;
	add.s32 	%r16, %r185, -1732584194;
	add.s32 	%r17, %r184, 271733878;
	setp.ne.s32 	%p15, %r14, -1135501921;
	setp.ne.s32 	%p16, %r15, -903745680;
	or.pred  	%p17, %p15, %p16;
	setp.ne.s32 	%p18, %r16, 133370972;
	or.pred  	%p19, %p17, %p18;
	setp.ne.s32 	%p20, %r17, -668398952;
	or.pred  	%p21, %p19, %p20;
	@%p21 bra 	$L__BB0_5;
	ld.global.s32 	%rd18, [pwd_num];
	add.s64 	%rd19, %rd1, %rd18;
	st.global.u8 	[%rd19], %rs1;
	st.global.u8 	[%rd19+1], %rs2;
	st.global.u8 	[%rd19+2], %rs3;
	ld.global.u32 	%r163, [pwd_num];
	add.s32 	%r164, %r163, 3;
	st.global.u32 	[pwd_num], %r164;
$L__BB0_5:
	setp.ne.s32 	%p22, %r14, -381198927;
	setp.ne.s32 	%p23, %r15, 1676554648;
	or.pred  	%p24, %p22, %p23;
	setp.ne.s32 	%p25, %r16, -209914653;
	or.pred  	%p26, %p24, %p25;
	setp.ne.s32 	%p27, %r17, -1701951532;
	or.pred  	%p28, %p26, %p27;
	@%p28 bra 	$L__BB0_7;
	ld.global.s32 	%rd20, [pwd_num];
	add.s64 	%rd21, %rd1, %rd20;
	st.global.u8 	[%rd21], %rs1;
	st.global.u8 	[%rd21+1], %rs2;
	st.global.u8 	[%rd21+2], %rs3;
	ld.global.u32 	%r165, [pwd_num];
	add.s32 	%r166, %r165, 3;
	st.global.u32 	[pwd_num], %r166;
$L__BB0_7:
	setp.ne.s32 	%p29, %r14, 1994045236;
	setp.ne.s32 	%p30, %r15, -1731059381;
	or.pred  	%p31, %p29, %p30;
	setp.ne.s32 	%p32, %r16, 75313391;
	or.pred  	%p33, %p31, %p32;
	setp.ne.s32 	%p34, %r17, -986901032;
	or.pred  	%p35, %p33, %p34;
	@%p35 bra 	$L__BB0_9;
	ld.global.s32 	%rd22, [pwd_num];
	add.s64 	%rd23, %rd1, %rd22;
	st.global.u8 	[%rd23], %rs1;
	st.global.u8 	[%rd23+1], %rs2;
	st.global.u8 	[%rd23+2], %rs3;
	ld.global.u32 	%r167, [pwd_num];
	add.s32 	%r168, %r167, 3;
	st.global.u32 	[pwd_num], %r168;
$L__BB0_9:
	setp.ne.s32 	%p36, %r14, 477619327;
	setp.ne.s32 	%p37, %r15, -350057984;
	or.pred  	%p38, %p36, %p37;
	setp.ne.s32 	%p39, %r16, 2113158518;
	or.pred  	%p40, %p38, %p39;
	setp.ne.s32 	%p41, %r17, -1429806567;
	or.pred  	%p42, %p40, %p41;
	@%p42 bra 	$L__BB0_11;
	ld.global.s32 	%rd24, [pwd_num];
	add.s64 	%rd25, %rd1, %rd24;
	st.global.u8 	[%rd25], %rs1;
	st.global.u8 	[%rd25+1], %rs2;
	st.global.u8 	[%rd25+2], %rs3;
	ld.global.u32 	%r169, [pwd_num];
	add.s32 	%r170, %r169, 3;
	st.global.u32 	[pwd_num], %r170;
$L__BB0_11:
	setp.ne.s32 	%p43, %r14, 111395256;
	setp.ne.s32 	%p44, %r15, 2116315025;
	or.pred  	%p45, %p43, %p44;
	setp.ne.s32 	%p46, %r16, -621804747;
	or.pred  	%p47, %p45, %p46;
	setp.ne.s32 	%p48, %r17, 592932026;
	or.pred  	%p49, %p47, %p48;
	@%p49 bra 	$L__BB0_13;
	ld.global.s32 	%rd26, [pwd_num];
	add.s64 	%rd27, %rd1, %rd26;
	st.global.u8 	[%rd27], %rs1;
	st.global.u8 	[%rd27+1], %rs2;
	st.global.u8 	[%rd27+2], %rs3;
	ld.global.u32 	%r171, [pwd_num];
	add.s32 	%r172, %r171, 3;
	st.global.u32 	[pwd_num], %r172;
$L__BB0_13:
	setp.ne.s32 	%p50, %r14, 579191508;
	setp.ne.s32 	%p51, %r15, 492016500;
	or.pred  	%p52, %p50, %p51;
	setp.ne.s32 	%p53, %r16, 169113349;
	or.pred  	%p54, %p52, %p53;
	setp.ne.s32 	%p55, %r17, 1681510430;
	or.pred  	%p56, %p54, %p55;
	@%p56 bra 	$L__BB0_15;
	ld.global.s32 	%rd28, [pwd_num];
	add.s64 	%rd29, %rd1, %rd28;
	st.global.u8 	[%rd29], %rs1;
	st.global.u8 	[%rd29+1], %rs2;
	st.global.u8 	[%rd29+2], %rs3;
	ld.global.u32 	%r173, [pwd_num];
	add.s32 	%r174, %r173, 3;
	st.global.u32 	[pwd_num], %r174;
$L__BB0_15:
	setp.ne.s32 	%p57, %r14, 1267791476;
	setp.ne.s32 	%p58, %r15, 1608441528;
	or.pred  	%p59, %p57, %p58;
	setp.ne.s32 	%p60, %r16, -1025725042;
	or.pred  	%p61, %p59, %p60;
	setp.ne.s32 	%p62, %r17, -835638774;
	or.pred  	%p63, %p61, %p62;
	@%p63 bra 	$L__BB0_17;
	ld.global.s32 	%rd30, [pwd_num];
	add.s64 	%rd31, %rd1, %rd30;
	st.global.u8 	[%rd31], %rs1;
	st.global.u8 	[%rd31+1], %rs2;
	st.global.u8 	[%rd31+2], %rs3;
	ld.global.u32 	%r175, [pwd_num];
	add.s32 	%r176, %r175, 3;
	st.global.u32 	[pwd_num], %r176;
$L__BB0_17:
	setp.ne.s32 	%p64, %r14, -1306454233;
	setp.ne.s32 	%p65, %r15, 1768075604;
	or.pred  	%p66, %p64, %p65;
	setp.ne.s32 	%p67, %r16, -171764626;
	or.pred  	%p68, %p66, %p67;
	setp.ne.s32 	%p69, %r17, -470258342;
	or.pred  	%p70, %p68, %p69;
	@%p70 bra 	$L__BB0_19;
	ld.global.s32 	%rd32, [pwd_num];
	add.s64 	%rd33, %rd1, %rd32;
	st.global.u8 	[%rd33], %rs1;
	st.global.u8 	[%rd33+1], %rs2;
	st.global.u8 	[%rd33+2], %rs3;
	ld.global.u32 	%r177, [pwd_num];
	add.s32 	%r178, %r177, 3;
	st.global.u32 	[pwd_num], %r178;
$L__BB0_19:
	setp.ne.s32 	%p71, %r14, -1201619021;
	setp.ne.s32 	%p72, %r15, -1297159343;
	or.pred  	%p73, %p71, %p72;
	setp.ne.s32 	%p74, %r16, -1560179850;
	or.pred  	%p75, %p73, %p74;
	setp.ne.s32 	%p76, %r17, 804466222;
	or.pred  	%p77, %p75, %p76;
	@%p77 bra 	$L__BB0_21;
	ld.global.s32 	%rd34, [pwd_num];
	add.s64 	%rd35, %rd1, %rd34;
	st.global.u8 	[%rd35], %rs1;
	st.global.u8 	[%rd35+1], %rs2;
	st.global.u8 	[%rd35+2], %rs3;
	ld.global.u32 	%r179, [pwd_num];
	add.s32 	%r180, %r179, 3;
	st.global.u32 	[pwd_num], %r180;
$L__BB0_21:
	setp.ne.s32 	%p78, %r14, 1954379172;
	setp.ne.s32 	%p79, %r15, 1211891481;
	or.pred  	%p80, %p78, %p79;
	setp.ne.s32 	%p81, %r16, 1502621417;
	or.pred  	%p82, %p80, %p81;
	setp.ne.s32 	%p83, %r17, 1215630959;
	or.pred  	%p84, %p82, %p83;
	@%p84 bra 	$L__BB0_23;
	ld.global.s32 	%rd36, [pwd_num];
	add.s64 	%rd37, %rd1, %rd36;
	st.global.u8 	[%rd37], %rs1;
	st.global.u8 	[%rd37+1], %rs2;
	st.global.u8 	[%rd37+2], %rs3;
	ld.global.u32 	%r181, [pwd_num];
	add.s32 	%r182, %r181, 3;
	st.global.u32 	[pwd_num], %r182;
$L__BB0_23:
	ret;

}


// ===== COMPILED SASS (sm_100) =====

	.target	sm_100

	.elftype	@"ET_EXEC"


//--------------------- .note.nv.tkinfo           --------------------------
	.section	.note.nv.tkinfo,"",@"SHT_NOTE"
	.sectionflags	@"SHF_NOTE_NV_TKINFO"
	.tkinfo
        /*0018*/ 	.word	0x00000002
        /*0030*/ 	.string	""
        /*0030*/ 	.string	"ptxas"
        /*0030*/ 	.string	"Cuda compilation tools, release 13.0, V13.0.88"
        /*0030*/ 	.string	"Build cuda_13.0.r13.0/compiler.36424714_0"
        /*0030*/ 	.string	"-arch sm_100 -m 64 "



//--------------------- .note.nv.cuinfo           --------------------------
	.section	.note.nv.cuinfo,"",@"SHT_NOTE"
	.sectionflags	@"SHF_NOTE_NV_CUINFO"
        /*0018*/ 	.short	0x0002
        /*001a*/ 	.short	0x0064
        /*001c*/ 	.short	0x0082
	.zero		2


//--------------------- .nv.info                  --------------------------
	.section	.nv.info,"",@"SHT_CUDA_INFO"
	.align	4


	//----- nvinfo : EIATTR_REGCOUNT
	.align		4
        /*0000*/ 	.byte	0x04, 0x2f
        /*0002*/ 	.short	(.L_5 - .L_4)
	.align		4
.L_4:
        /*0004*/ 	.word	index@(_Z19passwordCrackKernelPc)
        /*0008*/ 	.word	0x0000001e


	//----- nvinfo : EIATTR_FRAME_SIZE
	.align		4
.L_5:
        /*000c*/ 	.byte	0x04, 0x11
        /*000e*/ 	.short	(.L_7 - .L_6)
	.align		4
.L_6:
        /*0010*/ 	.word	index@(_Z19passwordCrackKernelPc)
        /*0014*/ 	.word	0x00000000


	//----- nvinfo : EIATTR_MIN_STACK_SIZE
	.align		4
.L_7:
        /*0018*/ 	.byte	0x04, 0x12
        /*001a*/ 	.short	(.L_9 - .L_8)
	.align		4
.L_8:
        /*001c*/ 	.word	index@(_Z19passwordCrackKernelPc)
        /*0020*/ 	.word	0x00000000
.L_9:


//--------------------- .nv.compat                --------------------------
	.section	.nv.compat,"",@"SHT_CUDA_COMPAT_INFO"
	.align	4
        /*0000*/ 	.byte	0x02, 0x09, 0x00, 0x00, 0x02, 0x02, 0x01, 0x00, 0x02, 0x05, 0x05, 0x00, 0x03, 0x07, 0x01, 0x01
        /*0010*/ 	.byte	0x02, 0x03, 0x00, 0x00, 0x02, 0x06, 0x01, 0x00, 0x04, 0x0b, 0x08, 0x00, 0x09, 0x00, 0x00, 0x00
        /*0020*/ 	.byte	0x00, 0x00, 0x00, 0x00


//--------------------- .nv.info._Z19passwordCrackKernelPc --------------------------
	.section	.nv.info._Z19passwordCrackKernelPc,"",@"SHT_CUDA_INFO"
	.sectionflags	@""
	.align	4


	//----- nvinfo : EIATTR_CUDA_API_VERSION
	.align		4
        /*0000*/ 	.byte	0x04, 0x37
        /*0002*/ 	.short	(.L_11 - .L_10)
.L_10:
        /*0004*/ 	.word	0x00000082


	//----- nvinfo : EIATTR_KPARAM_INFO
	.align		4
.L_11:
        /*0008*/ 	.byte	0x04, 0x17
        /*000a*/ 	.short	(.L_13 - .L_12)
.L_12:
        /*000c*/ 	.word	0x00000000
        /*0010*/ 	.short	0x0000
        /*0012*/ 	.short	0x0000
        /*0014*/ 	.byte	0x00, 0xf5, 0x21, 0x00


	//----- nvinfo : EIATTR_SPARSE_MMA_MASK
	.align		4
.L_13:
        /*0018*/ 	.byte	0x03, 0x50
        /*001a*/ 	.short	0x0000


	//----- nvinfo : EIATTR_MAXREG_COUNT
	.align		4
        /*001c*/ 	.byte	0x03, 0x1b
        /*001e*/ 	.short	0x00ff


	//----- nvinfo : EIATTR_MERCURY_ISA_VERSION
	.align		4
        /*0020*/ 	.byte	0x03, 0x5f
        /*0022*/ 	.short	0x0101


	//----- nvinfo : EIATTR_VRC_CTA_INIT_COUNT
	.align		4
        /*0024*/ 	.byte	0x02, 0x4a
	.zero		1
	.zero		1


	//----- nvinfo : EIATTR_EXIT_INSTR_OFFSETS
	.align		4
        /*0028*/ 	.byte	0x04, 0x1c
        /*002a*/ 	.short	(.L_15 - .L_14)


	//   ....[0]....
.L_14:
        /*002c*/ 	.word	0x00000060


	//   ....[1]....
        /*0030*/ 	.word	0x00001990


	//   ....[2]....
        /*0034*/ 	.word	0x00001a50


	//----- nvinfo : EIATTR_CBANK_PARAM_SIZE
	.align		4
.L_15:
        /*0038*/ 	.byte	0x03, 0x19
        /*003a*/ 	.short	0x0008


	//----- nvinfo : EIATTR_PARAM_CBANK
	.align		4
        /*003c*/ 	.byte	0x04, 0x0a
        /*003e*/ 	.short	(.L_17 - .L_16)
	.align		4
.L_16:
        /*0040*/ 	.word	index@(.nv.constant0._Z19passwordCrackKernelPc)
        /*0044*/ 	.short	0x0380
        /*0046*/ 	.short	0x0008


	//----- nvinfo : EIATTR_SW_WAR
	.align		4
.L_17:
        /*0048*/ 	.byte	0x04, 0x36
        /*004a*/ 	.short	(.L_19 - .L_18)
.L_18:
        /*004c*/ 	.word	0x00000008
.L_19:


//--------------------- .nv.callgraph             --------------------------
	.section	.nv.callgraph,"",@"SHT_CUDA_CALLGRAPH"
	.align	4
	.sectionentsize	8
	.align		4
        /*0000*/ 	.word	0x00000000
	.align		4
        /*0004*/ 	.word	0xffffffff
	.align		4
        /*0008*/ 	.word	0x00000000
	.align		4
        /*000c*/ 	.word	0xfffffffe
	.align		4
        /*0010*/ 	.word	0x00000000
	.align		4
        /*0014*/ 	.word	0xfffffffd
	.align		4
        /*0018*/ 	.word	0x00000000
	.align		4
        /*001c*/ 	.word	0xfffffffc


//--------------------- .nv.constant4             --------------------------
	.section	.nv.constant4,"a",@progbits
	.align	8
	.align		8
.nv.constant4:
        /*0000*/ 	.dword	s_table
	.align		8
        /*0008*/ 	.dword	k_table
	.align		8
        /*0010*/ 	.dword	digests_3letters
	.align		8
        /*0018*/ 	.dword	pwd_num


//--------------------- .text._Z19passwordCrackKernelPc --------------------------
	.section	.text._Z19passwordCrackKernelPc,"ax",@progbits
	.align	128
        .global         _Z19passwordCrackKernelPc
        .type           _Z19passwordCrackKernelPc,@function
        .size           _Z19passwordCrackKernelPc,(.L_x_2 - _Z19passwordCrackKernelPc)
        .other          _Z19passwordCrackKernelPc,@"STO_CUDA_ENTRY STV_DEFAULT"
_Z19passwordCrackKernelPc:
.text._Z19passwordCrackKernelPc:
[----:B------:R-:W-:Y:S01]  /*0000*/  LDC R1, c[0x0][0x37c] ;  /* 0x0000df00ff017b82 */ /* 0x000fe20000000800 */
[----:B------:R-:W0:Y:S01]  /*0010*/  S2R R6, SR_CTAID.X ;  /* 0x0000000000067919 */ /* 0x000e220000002500 */
[----:B------:R-:W0:Y:S01]  /*0020*/  S2R R7, SR_TID.X ;  /* 0x0000000000077919 */ /* 0x000e220000002100 */
[----:B------:R-:W0:Y:S02]  /*0030*/  S2R R0, SR_TID.Y ;  /* 0x0000000000007919 */ /* 0x000e240000002200 */
[----:B0-----:R-:W-:-:S04]  /*0040*/  IADD3 R2, PT, PT, R0, R6, R7 ;  /* 0x0000000600027210 */ /* 0x001fc80007ffe007 */
[----:B------:R-:W-:-:S13]  /*0050*/  ISETP.GT.U32.AND P0, PT, R2, 0x4b, PT ;  /* 0x0000004b0200780c */ /* 0x000fda0003f04070 */
[----:B------:R-:W-:Y:S05]  /*0060*/  @P0 EXIT ;  /* 0x000000000000094d */ /* 0x000fea0003800000 */
[----:B------:R-:W-:Y:S01]  /*0070*/  VIADD R7, R7, 0x61 ;  /* 0x0000006107077836 */ /* 0x000fe20000000000 */
[----:B------:R-:W-:Y:S01]  /*0080*/  UMOV UR4, 0x3340 ;  /* 0x0000334000047882 */ /* 0x000fe20000000000 */
[----:B------:R-:W-:Y:S02]  /*0090*/  VIADD R6, R6, 0x61 ;  /* 0x0000006106067836 */ /* 0x000fe40000000000 */
[----:B------:R-:W-:Y:S01]  /*00a0*/  VIADD R0, R0, 0x61 ;  /* 0x0000006100007836 */ /* 0x000fe20000000000 */
[----:B------:R-:W-:Y:S01]  /*00b0*/  LOP3.LUT R2, R7, 0xffff, RZ, 0xc0, !PT ;  /* 0x0000ffff07027812 */ /* 0x000fe200078ec0ff */
[----:B------:R-:W-:Y:S01]  /*00c0*/  IMAD.U32 R11, RZ, RZ, UR4 ;  /* 0x00000004ff0b7e24 */ /* 0x000fe2000f8e00ff */
[----:B------:R-:W-:Y:S01]  /*00d0*/  LOP3.LUT R3, R6, 0xffff, RZ, 0xc0, !PT ;  /* 0x0000ffff06037812 */ /* 0x000fe200078ec0ff */
[----:B------:R-:W-:Y:S01]  /*00e0*/  IMAD.MOV.U32 R12, RZ, RZ, RZ ;  /* 0x000000ffff0c7224 */ /* 0x000fe200078e00ff */
[----:B------:R-:W-:Y:S01]  /*00f0*/  LOP3.LUT R4, R0, 0xffff, RZ, 0xc0, !PT ;  /* 0x0000ffff00047812 */ /* 0x000fe200078ec0ff */
[----:B------:R-:W-:Y:S01]  /*0100*/  IMAD.MOV.U32 R10, RZ, RZ, 0x67452301 ;  /* 0x67452301ff0a7424 */ /* 0x000fe200078e00ff */
[----:B------:R-:W-:Y:S01]  /*0110*/  PRMT R2, R3, 0x3340, R2 ;  /* 0x0000334003027816 */ /* 0x000fe20000000002 */
[----:B------:R-:W-:Y:S01]  /*0120*/  IMAD.MOV.U32 R13, RZ, RZ, -0x10325477 ;  /* 0xefcdab89ff0d7424 */ /* 0x000fe200078e00ff */
[----:B------:R-:W-:Y:S01]  /*0130*/  PRMT R11, R4, R11, 0xff80 ;  /* 0x0000ff80040b7416 */ /* 0x000fe2000000000b */
[----:B------:R-:W-:Y:S01]  /*0140*/  IMAD.MOV.U32 R9, RZ, RZ, -0x67452302 ;  /* 0x98badcfeff097424 */ /* 0x000fe200078e00ff */
[----:B------:R-:W0:Y:S01]  /*0150*/  LDCU.64 UR4, c[0x0][0x358] ;  /* 0x00006b00ff0477ac */ /* 0x000e220008000a00 */
[----:B------:R-:W-:Y:S01]  /*0160*/  IMAD.MOV.U32 R8, RZ, RZ, 0x10325476 ;  /* 0x10325476ff087424 */ /* 0x000fe200078e00ff */
[----:B------:R-:W-:-:S07]  /*0170*/  PRMT R11, R2, 0x5410, R11 ;  /* 0x00005410020b7816 */ /* 0x000fce000000000b */
.L_x_0:
[----:B------:R-:W1:Y:S08]  /*0180*/  LDC.64 R2, c[0x4][0x8] ;  /* 0x01000200ff027b82 */ /* 0x000e700000000a00 */
[----:B------:R-:W2:Y:S01]  /*0190*/  LDC.64 R4, c[0x4][RZ] ;  /* 0x01000000ff047b82 */ /* 0x000ea20000000a00 */
[----:B-1----:R-:W-:-:S05]  /*01a0*/  IMAD.WIDE.U32 R2, R12, 0x4, R2 ;  /* 0x000000040c027825 */ /* 0x002fca00078e0002 */
[----:B0-----:R-:W3:Y:S01]  /*01b0*/  LDG.E.CONSTANT R22, desc[UR4][R2.64] ;  /* 0x0000000402167981 */ /* 0x001ee2000c1e9900 */
[----:B--2---:R-:W-:-:S03]  /*01c0*/  IMAD.WIDE.U32 R4, R12, 0x4, R4 ;  /* 0x000000040c047825 */ /* 0x004fc600078e0004 */
[----:B------:R-:W2:Y:S04]  /*01d0*/  LDG.E.CONSTANT R21, desc[UR4][R2.64+0x4] ;  /* 0x0000040402157981 */ /* 0x000ea8000c1e9900 */
[----:B------:R-:W4:Y:S04]  /*01e0*/  LDG.E.CONSTANT R20, desc[UR4][R4.64] ;  /* 0x0000000404147981 */ /* 0x000f28000c1e9900 */
[----:B------:R-:W5:Y:S04]  /*01f0*/  LDG.E.CONSTANT R19, desc[UR4][R4.64+0x4] ;  /* 0x0000040404137981 */ /* 0x000f68000c1e9900 */
[----:B------:R-:W5:Y:S04]  /*0200*/  LDG.E.CONSTANT R18, desc[UR4][R2.64+0x8] ;  /* 0x0000080402127981 */ /* 0x000f68000c1e9900 */
[----:B------:R-:W5:Y:S04]  /*0210*/  LDG.E.CONSTANT R15, desc[UR4][R4.64+0x8] ;  /* 0x00000804040f7981 */ /* 0x000f68000c1e9900 */
[----:B------:R0:W5:Y:S04]  /*0220*/  LDG.E.CONSTANT R2, desc[UR4][R2.64+0xc] ;  /* 0x00000c0402027981 */ /* 0x000168000c1e9900 */
[----:B------:R1:W5:Y:S01]  /*0230*/  LDG.E.CONSTANT R4, desc[UR4][R4.64+0xc] ;  /* 0x00000c0404047981 */ /* 0x000362000c1e9900 */
[----:B------:R-:W-:-:S02]  /*0240*/  ISETP.GE.U32.AND P0, PT, R12, 0x30, PT ;  /* 0x000000300c00780c */ /* 0x000fc40003f06070 */
[C---:B------:R-:W-:Y:S01]  /*0250*/  ISETP.GE.U32.AND P1, PT, R12.reuse, 0x20, PT ;  /* 0x000000200c00780c */ /* 0x040fe20003f26070 */
[C---:B------:R-:W-:Y:S01]  /*0260*/  IMAD R16, R12.reuse, 0x3, RZ ;  /* 0x000000030c107824 */ /* 0x040fe200078e02ff */
[----:B------:R-:W-:Y:S01]  /*0270*/  LOP3.LUT R14, R13, R8, RZ, 0xf3, !PT ;  /* 0x000000080d0e7212 */ /* 0x000fe200078ef3ff */
[----:B------:R-:W-:Y:S01]  /*0280*/  IMAD R17, R12, 0x7, RZ ;  /* 0x000000070c117824 */ /* 0x000fe200078e02ff */
[----:B------:R-:W-:Y:S01]  /*0290*/  LOP3.LUT R23, R8, R9, R13, 0x96, !PT ;  /* 0x0000000908177212 */ /* 0x000fe200078e960d */
[----:B------:R-:W-:-:S06]  /*02a0*/  VIADD R24, R16, 0x5 ;  /* 0x0000000510187836 */ /* 0x000fcc0000000000 */
[----:B------:R-:W-:Y:S01]  /*02b0*/  @P0 LOP3.LUT R23, R14, R9, RZ, 0x3c, !PT ;  /* 0x000000090e170212 */ /* 0x000fe200078e3cff */
[----:B------:R-:W-:Y:S01]  /*02c0*/  IMAD R14, R12, 0x5, RZ ;  /* 0x000000050c0e7824 */ /* 0x000fe200078e02ff */
[----:B------:R-:W-:-:S03]  /*02d0*/  SEL R26, R24, R17, !P0 ;  /* 0x00000011181a7207 */ /* 0x000fc60004000000 */
[----:B------:R-:W-:Y:S01]  /*02e0*/  @!P1 VIADD R26, R14, 0x1 ;  /* 0x000000010e1a9836 */ /* 0x000fe20000000000 */
[----:B------:R-:W-:-:S04]  /*02f0*/  ISETP.GE.U32.AND P2, PT, R12, 0x10, PT ;  /* 0x000000100c00780c */ /* 0x000fc80003f46070 */
[----:B------:R-:W-:Y:S02]  /*0300*/  LOP3.LUT R27, R26, 0xd, RZ, 0xc0, !PT ;  /* 0x0000000d1a1b7812 */ /* 0x000fe400078ec0ff */
[----:B------:R-:W-:Y:S02]  /*0310*/  LOP3.LUT R24, R8, R13, RZ, 0xc0, !PT ;  /* 0x0000000d08187212 */ /* 0x000fe400078ec0ff */
[----:B------:R-:W-:Y:S02]  /*0320*/  SEL R27, R12, R27, !P2 ;  /* 0x0000001b0c1b7207 */ /* 0x000fe40005000000 */
[----:B------:R-:W-:Y:S02]  /*0330*/  LOP3.LUT R25, R9, R8, RZ, 0x30, !PT ;  /* 0x0000000809197212 */ /* 0x000fe400078e30ff */
[----:B0-----:R-:W-:Y:S01]  /*0340*/  LOP3.LUT R3, R8, R13, RZ, 0x30, !PT ;  /* 0x0000000d08037212 */ /* 0x001fe200078e30ff */
[----:B------:R-:W-:Y:S01]  /*0350*/  IMAD.SHL.U32 R27, R27, 0x4, RZ ;  /* 0x000000041b1b7824 */ /* 0x000fe200078e00ff */
[----:B------:R-:W-:-:S02]  /*0360*/  @!P1 LOP3.LUT R23, R24, R25, RZ, 0xfc, !PT ;  /* 0x0000001918179212 */ /* 0x000fc400078efcff */
[----:B------:R-:W-:Y:S02]  /*0370*/  LOP3.LUT R24, R9, R13, RZ, 0xc0, !PT ;  /* 0x0000000d09187212 */ /* 0x000fe400078ec0ff */
[----:B------:R-:W-:Y:S02]  /*0380*/  ISETP.EQ.AND P5, PT, R27, RZ, PT ;  /* 0x000000ff1b00720c */ /* 0x000fe40003fa2270 */
[----:B------:R-:W-:Y:S02]  /*0390*/  @!P2 LOP3.LUT R23, R3, R24, RZ, 0xfc, !PT ;  /* 0x000000180317a212 */ /* 0x000fe400078efcff */
[C---:B------:R-:W-:Y:S02]  /*03a0*/  ISETP.EQ.AND P2, PT, R27.reuse, 0x4, PT ;  /* 0x000000041b00780c */ /* 0x040fe40003f42270 */
[C---:B------:R-:W-:Y:S02]  /*03b0*/  ISETP.EQ.AND P1, PT, R27.reuse, 0x8, PT ;  /* 0x000000081b00780c */ /* 0x040fe40003f22270 */
[----:B------:R-:W-:-:S05]  /*03c0*/  ISETP.EQ.AND P6, PT, R27, 0xc, PT ;  /* 0x0000000c1b00780c */ /* 0x000fca0003fc2270 */
[----:B------:R-:W-:Y:S01]  /*03d0*/  @P5 IMAD.MOV.U32 R25, RZ, RZ, R11 ;  /* 0x000000ffff195224 */ /* 0x000fe200078e000b */
[----:B------:R-:W-:-:S03]  /*03e0*/  ISETP.EQ.AND P5, PT, R27, 0x10, PT ;  /* 0x000000101b00780c */ /* 0x000fc60003fa2270 */
[----:B------:R-:W-:Y:S01]  /*03f0*/  @P2 IMAD.MOV.U32 R25, RZ, RZ, RZ ;  /* 0x000000ffff192224 */ /* 0x000fe200078e00ff */
[C---:B------:R-:W-:Y:S01]  /*0400*/  ISETP.EQ.AND P2, PT, R27.reuse, 0x14, PT ;  /* 0x000000141b00780c */ /* 0x040fe20003f42270 */
[----:B------:R-:W-:Y:S01]  /*0410*/  @P1 IMAD.MOV.U32 R25, RZ, RZ, RZ ;  /* 0x000000ffff191224 */ /* 0x000fe200078e00ff */
[C---:B------:R-:W-:Y:S01]  /*0420*/  ISETP.EQ.AND P1, PT, R27.reuse, 0x18, PT ;  /* 0x000000181b00780c */ /* 0x040fe20003f22270 */
[----:B------:R-:W-:Y:S01]  /*0430*/  @P6 IMAD.MOV.U32 R25, RZ, RZ, RZ ;  /* 0x000000ffff196224 */ /* 0x000fe200078e00ff */
[C---:B------:R-:W-:Y:S02]  /*0440*/  ISETP.GE.U32.AND P4, PT, R12.reuse, 0x2f, PT ;  /* 0x0000002f0c00780c */ /* 0x040fe40003f86070 */
[C---:B------:R-:W-:Y:S02]  /*0450*/  ISETP.EQ.AND P6, PT, R27.reuse, 0x1c, PT ;  /* 0x0000001c1b00780c */ /* 0x040fe40003fc2270 */
[----:B------:R-:W-:Y:S01]  /*0460*/  ISETP.GE.U32.AND P0, PT, R12, 0x1f, PT ;  /* 0x0000001f0c00780c */ /* 0x000fe20003f06070 */
[----:B------:R-:W-:Y:S01]  /*0470*/  @P5 IMAD.MOV.U32 R25, RZ, RZ, RZ ;  /* 0x000000ffff195224 */ /* 0x000fe200078e00ff */
[----:B------:R-:W-:-:S03]  /*0480*/  ISETP.EQ.AND P5, PT, R27, 0x20, PT ;  /* 0x000000201b00780c */ /* 0x000fc60003fa2270 */
[----:B------:R-:W-:Y:S01]  /*0490*/  @P2 IMAD.MOV.U32 R25, RZ, RZ, RZ ;  /* 0x000000ffff192224 */ /* 0x000fe200078e00ff */
[C---:B------:R-:W-:Y:S01]  /*04a0*/  ISETP.EQ.AND P2, PT, R27.reuse, 0x24, PT ;  /* 0x000000241b00780c */ /* 0x040fe20003f42270 */
[----:B------:R-:W-:Y:S01]  /*04b0*/  @P1 IMAD.MOV.U32 R25, RZ, RZ, RZ ;  /* 0x000000ffff191224 */ /* 0x000fe200078e00ff */
[----:B------:R-:W-:Y:S02]  /*04c0*/  ISETP.EQ.AND P1, PT, R27, 0x28, PT ;  /* 0x000000281b00780c */ /* 0x000fe40003f22270 */
[----:B------:R-:W-:Y:S01]  /*04d0*/  ISETP.GE.U32.AND P3, PT, R12, 0xf, PT ;  /* 0x0000000f0c00780c */ /* 0x000fe20003f66070 */
[----:B------:R-:W-:Y:S01]  /*04e0*/  VIADD R3, R17, 0x7 ;  /* 0x0000000711037836 */ /* 0x000fe20000000000 */
[----:B------:R-:W-:Y:S01]  /*04f0*/  @!P4 LOP3.LUT R3, R16, 0x8, RZ, 0x3c, !PT ;  /* 0x000000081003c812 */ /* 0x000fe200078e3cff */
[----:B------:R-:W-:Y:S01]  /*0500*/  @P6 IMAD.MOV.U32 R25, RZ, RZ, RZ ;  /* 0x000000ffff196224 */ /* 0x000fe200078e00ff */
[----:B------:R-:W-:Y:S01]  /*0510*/  ISETP.EQ.AND P6, PT, R27, 0x2c, PT ;  /* 0x0000002c1b00780c */ /* 0x000fe20003fc2270 */
[----:B------:R-:W-:-:S02]  /*0520*/  @!P0 VIADD R3, R14, 0x6 ;  /* 0x000000060e038836 */ /* 0x000fc40000000000 */
[----:B------:R-:W-:Y:S01]  /*0530*/  @P5 IMAD.MOV.U32 R25, RZ, RZ, RZ ;  /* 0x000000ffff195224 */ /* 0x000fe200078e00ff */
[C---:B------:R-:W-:Y:S01]  /*0540*/  ISETP.EQ.AND P5, PT, R27.reuse, 0x30, PT ;  /* 0x000000301b00780c */ /* 0x040fe20003fa2270 */
[----:B------:R-:W-:Y:S01]  /*0550*/  @P2 IMAD.MOV.U32 R25, RZ, RZ, RZ ;  /* 0x000000ffff192224 */ /* 0x000fe200078e00ff */
[C---:B------:R-:W-:Y:S01]  /*0560*/  ISETP.EQ.AND P2, PT, R27.reuse, 0x34, PT ;  /* 0x000000341b00780c */ /* 0x040fe20003f42270 */
[----:B------:R-:W-:Y:S01]  /*0570*/  @P1 IMAD.MOV.U32 R25, RZ, RZ, RZ ;  /* 0x000000ffff191224 */ /* 0x000fe200078e00ff */
[----:B------:R-:W-:Y:S01]  /*0580*/  ISETP.EQ.AND P1, PT, R27, 0x38, PT ;  /* 0x000000381b00780c */ /* 0x000fe20003f22270 */
[----:B-1----:R-:W-:Y:S01]  /*0590*/  VIADD R5, R12, 0x1 ;  /* 0x000000010c057836 */ /* 0x002fe20000000000 */
[----:B------:R-:W-:-:S05]  /*05a0*/  @P3 LOP3.LUT R5, R3, 0xf, RZ, 0xc0, !PT ;  /* 0x0000000f03053812 */ /* 0x000fca00078ec0ff */
[----:B------:R-:W-:Y:S02]  /*05b0*/  IMAD.SHL.U32 R5, R5, 0x4, RZ ;  /* 0x0000000405057824 */ /* 0x000fe400078e00ff */
[----:B------:R-:W-:Y:S01]  /*05c0*/  @P6 IMAD.MOV.U32 R25, RZ, RZ, RZ ;  /* 0x000000ffff196224 */ /* 0x000fe200078e00ff */
[----:B------:R-:W-:Y:S01]  /*05d0*/  ISETP.EQ.AND P6, PT, R27, 0x3c, PT ;  /* 0x0000003c1b00780c */ /* 0x000fe20003fc2270 */
[----:B------:R-:W-:Y:S01]  /*05e0*/  @P5 IMAD.MOV.U32 R25, RZ, RZ, RZ ;  /* 0x000000ffff195224 */ /* 0x000fe200078e00ff */
[C---:B------:R-:W-:Y:S01]  /*05f0*/  ISETP.EQ.AND P5, PT, R5.reuse, RZ, PT ;  /* 0x000000ff0500720c */ /* 0x040fe20003fa2270 */
[----:B------:R-:W-:Y:S01]  /*0600*/  @P2 IMAD.MOV.U32 R25, RZ, RZ, RZ ;  /* 0x000000ffff192224 */ /* 0x000fe200078e00ff */
[C---:B------:R-:W-:Y:S01]  /*0610*/  ISETP.EQ.AND P2, PT, R5.reuse, 0x4, PT ;  /* 0x000000040500780c */ /* 0x040fe20003f42270 */
[----:B------:R-:W-:Y:S01]  /*0620*/  @P1 IMAD.MOV.U32 R25, RZ, RZ, 0x18 ;  /* 0x00000018ff191424 */ /* 0x000fe200078e00ff */
[----:B------:R-:W-:-:S07]  /*0630*/  ISETP.EQ.AND P1, PT, R5, 0x8, PT ;  /* 0x000000080500780c */ /* 0x000fce0003f22270 */
[----:B------:R-:W-:Y:S01]  /*0640*/  @P6 IMAD.MOV.U32 R25, RZ, RZ, RZ ;  /* 0x000000ffff196224 */ /* 0x000fe200078e00ff */
[C---:B------:R-:W-:Y:S01]  /*0650*/  ISETP.EQ.AND P6, PT, R5.reuse, 0xc, PT ;  /* 0x0000000c0500780c */ /* 0x040fe20003fc2270 */
[----:B------:R-:W-:Y:S01]  /*0660*/  @P5 IMAD.MOV.U32 R3, RZ, RZ, R11 ;  /* 0x000000ffff035224 */ /* 0x000fe200078e000b */
[C---:B------:R-:W-:Y:S01]  /*0670*/  ISETP.EQ.AND P5, PT, R5.reuse, 0x10, PT ;  /* 0x000000100500780c */ /* 0x040fe20003fa2270 */
[----:B------:R-:W-:Y:S01]  /*0680*/  @P2 IMAD.MOV.U32 R3, RZ, RZ, RZ ;  /* 0x000000ffff032224 */ /* 0x000fe200078e00ff */
[C---:B------:R-:W-:Y:S01]  /*0690*/  ISETP.EQ.AND P2, PT, R5.reuse, 0x14, PT ;  /* 0x000000140500780c */ /* 0x040fe20003f42270 */
[----:B------:R-:W-:Y:S01]  /*06a0*/  @P1 IMAD.MOV.U32 R3, RZ, RZ, RZ ;  /* 0x000000ffff031224 */ /* 0x000fe200078e00ff */
[----:B------:R-:W-:-:S07]  /*06b0*/  ISETP.EQ.AND P1, PT, R5, 0x18, PT ;  /* 0x000000180500780c */ /* 0x000fce0003f22270 */
[----:B------:R-:W-:Y:S01]  /*06c0*/  @P6 IMAD.MOV.U32 R3, RZ, RZ, RZ ;  /* 0x000000ffff036224 */ /* 0x000fe200078e00ff */
[C---:B------:R-:W-:Y:S01]  /*06d0*/  ISETP.EQ.AND P6, PT, R5.reuse, 0x1c, PT ;  /* 0x0000001c0500780c */ /* 0x040fe20003fc2270 */
[----:B------:R-:W-:Y:S01]  /*06e0*/  @P5 IMAD.MOV.U32 R3, RZ, RZ, RZ ;  /* 0x000000ffff035224 */ /* 0x000fe200078e00ff */
[C---:B------:R-:W-:Y:S01]  /*06f0*/  ISETP.EQ.AND P5, PT, R5.reuse, 0x20, PT ;  /* 0x000000200500780c */ /* 0x040fe20003fa2270 */
[----:B------:R-:W-:Y:S01]  /*0700*/  @P2 IMAD.MOV.U32 R3, RZ, RZ, RZ ;  /* 0x000000ffff032224 */ /* 0x000fe200078e00ff */
[C---:B------:R-:W-:Y:S01]  /*0710*/  ISETP.EQ.AND P2, PT, R5.reuse, 0x24, PT ;  /* 0x000000240500780c */ /* 0x040fe20003f42270 */
[----:B------:R-:W-:Y:S01]  /*0720*/  @P1 IMAD.MOV.U32 R3, RZ, RZ, RZ ;  /* 0x000000ffff031224 */ /* 0x000fe200078e00ff */
[----:B------:R-:W-:-:S07]  /*0730*/  ISETP.EQ.AND P1, PT, R5, 0x28, PT ;  /* 0x000000280500780c */ /* 0x000fce0003f22270 */
[----:B------:R-:W-:Y:S02]  /*0740*/  @P6 IMAD.MOV.U32 R3, RZ, RZ, RZ ;  /* 0x000000ffff036224 */ /* 0x000fe400078e00ff */
[----:B------:R-:W-:Y:S01]  /*0750*/  @P5 IMAD.MOV.U32 R3, RZ, RZ, RZ ;  /* 0x000000ffff035224 */ /* 0x000fe200078e00ff */
[----:B------:R-:W-:Y:S01]  /*0760*/  ISETP.EQ.AND P5, PT, R5, 0x30, PT ;  /* 0x000000300500780c */ /* 0x000fe20003fa2270 */
[----:B------:R-:W-:Y:S01]  /*0770*/  @P2 IMAD.MOV.U32 R3, RZ, RZ, RZ ;  /* 0x000000ffff032224 */ /* 0x000fe200078e00ff */
[C---:B------:R-:W-:Y:S01]  /*0780*/  ISETP.GE.U32.AND P2, PT, R12.reuse, 0x2e, PT ;  /* 0x0000002e0c00780c */ /* 0x040fe20003f46070 */
[----:B------:R-:W-:Y:S01]  /*0790*/  @P1 IMAD.MOV.U32 R3, RZ, RZ, RZ ;  /* 0x000000ffff031224 */ /* 0x000fe200078e00ff */
[----:B------:R-:W-:Y:S01]  /*07a0*/  ISETP.GE.U32.AND P1, PT, R12, 0x1e, PT ;  /* 0x0000001e0c00780c */ /* 0x000fe20003f26070 */
[----:B------:R-:W-:Y:S01]  /*07b0*/  VIADD R24, R17, 0xe ;  /* 0x0000000e11187836 */ /* 0x000fe20000000000 */
[----:B------:R-:W-:-:S09]  /*07c0*/  ISETP.EQ.AND P6, PT, R5, 0x34, PT ;  /* 0x000000340500780c */ /* 0x000fd20003fc2270 */
[----:B------:R-:W-:Y:S02]  /*07d0*/  @!P2 VIADD R24, R16, 0xb ;  /* 0x0000000b1018a836 */ /* 0x000fe40000000000 */
[----:B------:R-:W-:Y:S01]  /*07e0*/  @!P1 VIADD R24, R14, 0xb ;  /* 0x0000000b0e189836 */ /* 0x000fe20000000000 */
[----:B---3--:R-:W-:-:S05]  /*07f0*/  IADD3 R22, PT, PT, R22, R23, R10 ;  /* 0x0000001716167210 */ /* 0x008fca0007ffe00a */
[----:B------:R-:W-:Y:S01]  /*0800*/  IMAD.IADD R23, R22, 0x1, R25 ;  /* 0x0000000116177824 */ /* 0x000fe200078e0219 */
[----:B----4-:R-:W-:-:S04]  /*0810*/  IADD3 R22, PT, PT, -R20, 0x20, RZ ;  /* 0x0000002014167810 */ /* 0x010fc80007ffe1ff */
[----:B------:R-:W-:Y:S02]  /*0820*/  SHF.L.U32 R10, R23, R20, RZ ;  /* 0x00000014170a7219 */ /* 0x000fe400000006ff */
[----:B------:R-:W-:-:S04]  /*0830*/  SHF.R.U32.HI R22, RZ, R22, R23 ;  /* 0x00000016ff167219 */ /* 0x000fc80000011617 */
[----:B------:R-:W-:-:S04]  /*0840*/  IADD3 R10, PT, PT, R22, R10, R13 ;  /* 0x0000000a160a7210 */ /* 0x000fc80007ffe00d */
[----:B------:R-:W-:Y:S02]  /*0850*/  LOP3.LUT R20, R10, R9, RZ, 0xf3, !PT ;  /* 0x000000090a147212 */ /* 0x000fe400078ef3ff */
[-C--:B------:R-:W-:Y:S02]  /*0860*/  LOP3.LUT R22, R9, R13.reuse, R10, 0x96, !PT ;  /* 0x0000000d09167212 */ /* 0x080fe400078e960a */
[----:B------:R-:W-:Y:S02]  /*0870*/  @P4 LOP3.LUT R22, R20, R13, RZ, 0x3c, !PT ;  /* 0x0000000d14164212 */ /* 0x000fe400078e3cff */
[----:B------:R-:W-:Y:S02]  /*0880*/  ISETP.EQ.AND P4, PT, R5, 0x2c, PT ;  /* 0x0000002c0500780c */ /* 0x000fe40003f82270 */
[----:B------:R-:W-:Y:S02]  /*0890*/  LOP3.LUT R23, R13, R9, RZ, 0x30, !PT ;  /* 0x000000090d177212 */ /* 0x000fe400078e30ff */
[----:B------:R-:W-:-:S04]  /*08a0*/  LOP3.LUT R20, R9, R10, RZ, 0xc0, !PT ;  /* 0x0000000a09147212 */ /* 0x000fc800078ec0ff */
[----:B------:R-:W-:Y:S02]  /*08b0*/  @!P0 LOP3.LUT R22, R20, R23, RZ, 0xfc, !PT ;  /* 0x0000001714168212 */ /* 0x000fe400078efcff */
[----:B------:R-:W-:-:S03]  /*08c0*/  ISETP.GE.U32.AND P0, PT, R12, 0xe, PT ;  /* 0x0000000e0c00780c */ /* 0x000fc60003f06070 */
[----:B------:R-:W-:Y:S01]  /*08d0*/  @P4 IMAD.MOV.U32 R3, RZ, RZ, RZ ;  /* 0x000000ffff034224 */ /* 0x000fe200078e00ff */
[C---:B------:R-:W-:Y:S01]  /*08e0*/  ISETP.EQ.AND P4, PT, R5.reuse, 0x38, PT ;  /* 0x000000380500780c */ /* 0x040fe20003f82270 */
[----:B------:R-:W-:Y:S01]  /*08f0*/  @P5 IMAD.MOV.U32 R3, RZ, RZ, RZ ;  /* 0x000000ffff035224 */ /* 0x000fe200078e00ff */
[----:B------:R-:W-:Y:S01]  /*0900*/  ISETP.EQ.AND P5, PT, R5, 0x3c, PT ;  /* 0x0000003c0500780c */ /* 0x000fe20003fa2270 */
[----:B------:R-:W-:Y:S01]  /*0910*/  VIADD R23, R12, 0x2 ;  /* 0x000000020c177836 */ /* 0x000fe20000000000 */
[-C--:B------:R-:W-:Y:S02]  /*0920*/  LOP3.LUT R5, R13, R10.reuse, RZ, 0xc0, !PT ;  /* 0x0000000a0d057212 */ /* 0x080fe400078ec0ff */
[----:B------:R-:W-:-:S03]  /*0930*/  LOP3.LUT R20, R9, R10, RZ, 0x30, !PT ;  /* 0x0000000a09147212 */ /* 0x000fc600078e30ff */
[----:B------:R-:W-:Y:S02]  /*0940*/  @P0 LOP3.LUT R23, R24, 0xf, RZ, 0xc0, !PT ;  /* 0x0000000f18170812 */ /* 0x000fe400078ec0ff */
[----:B------:R-:W-:Y:S01]  /*0950*/  @!P3 LOP3.LUT R22, R20, R5, RZ, 0xfc, !PT ;  /* 0x000000051416b212 */ /* 0x000fe200078efcff */
[----:B------:R-:W-:Y:S02]  /*0960*/  @P6 IMAD.MOV.U32 R3, RZ, RZ, RZ ;  /* 0x000000ffff036224 */ /* 0x000fe400078e00ff */
[----:B------:R-:W-:Y:S01]  /*0970*/  IMAD.SHL.U32 R5, R23, 0x4, RZ ;  /* 0x0000000417057824 */ /* 0x000fe200078e00ff */
[----:B--2---:R-:W-:Y:S01]  /*0980*/  IADD3 R22, PT, PT, R21, R22, R8 ;  /* 0x0000001615167210 */ /* 0x004fe20007ffe008 */
[----:B------:R-:W-:Y:S02]  /*0990*/  @P4 IMAD.MOV.U32 R3, RZ, RZ, 0x18 ;  /* 0x00000018ff034424 */ /* 0x000fe400078e00ff */
[----:B------:R-:W-:Y:S01]  /*09a0*/  @P5 IMAD.MOV.U32 R3, RZ, RZ, RZ ;  /* 0x000000ffff035224 */ /* 0x000fe200078e00ff */
[----:B------:R-:W-:-:S02]  /*09b0*/  ISETP.EQ.AND P3, PT, R5, RZ, PT ;  /* 0x000000ff0500720c */ /* 0x000fc40003f62270 */
[----:B------:R-:W-:Y:S01]  /*09c0*/  ISETP.EQ.AND P6, PT, R5, 0x4, PT ;  /* 0x000000040500780c */ /* 0x000fe20003fc2270 */
[----:B------:R-:W-:Y:S01]  /*09d0*/  IMAD.IADD R22, R22, 0x1, R3 ;  /* 0x0000000116167824 */ /* 0x000fe200078e0203 */
[----:B-----5:R-:W-:Y:S02]  /*09e0*/  IADD3 R3, PT, PT, -R19, 0x20, RZ ;  /* 0x0000002013037810 */ /* 0x020fe40007ffe1ff */
[----:B------:R-:W-:Y:S02]  /*09f0*/  ISETP.EQ.AND P5, PT, R5, 0x8, PT ;  /* 0x000000080500780c */ /* 0x000fe40003fa2270 */
[----:B------:R-:W-:Y:S02]  /*0a00*/  SHF.L.U32 R19, R22, R19, RZ ;  /* 0x0000001316137219 */ /* 0x000fe400000006ff */
[----:B------:R-:W-:-:S04]  /*0a10*/  SHF.R.U32.HI R3, RZ, R3, R22 ;  /* 0x00000003ff037219 */ /* 0x000fc80000011616 */
[----:B------:R-:W-:Y:S01]  /*0a20*/  IADD3 R8, PT, PT, R3, R19, R10 ;  /* 0x0000001303087210 */ /* 0x000fe20007ffe00a */
[----:B------:R-:W-:Y:S01]  /*0a30*/  @P3 IMAD.MOV.U32 R3, RZ, RZ, R11 ;  /* 0x000000ffff033224 */ /* 0x000fe200078e000b */
[----:B------:R-:W-:Y:S01]  /*0a40*/  ISETP.EQ.AND P4, PT, R5, 0xc, PT ;  /* 0x0000000c0500780c */ /* 0x000fe20003f82270 */
[----:B------:R-:W-:Y:S01]  /*0a50*/  @P6 IMAD.MOV.U32 R3, RZ, RZ, RZ ;  /* 0x000000ffff036224 */ /* 0x000fe200078e00ff */
[----:B------:R-:W-:Y:S02]  /*0a60*/  LOP3.LUT R19, R8, R13, RZ, 0xf3, !PT ;  /* 0x0000000d08137212 */ /* 0x000fe400078ef3ff */
[----:B------:R-:W-:Y:S02]  /*0a70*/  ISETP.GE.U32.AND P6, PT, R12, 0x2d, PT ;  /* 0x0000002d0c00780c */ /* 0x000fe40003fc6070 */
[----:B------:R-:W-:Y:S02]  /*0a80*/  LOP3.LUT R21, R13, R10, R8, 0x96, !PT ;  /* 0x0000000a0d157212 */ /* 0x000fe400078e9608 */
[----:B------:R-:W-:-:S02]  /*0a90*/  ISETP.EQ.AND P3, PT, R5, 0x10, PT ;  /* 0x000000100500780c */ /* 0x000fc40003f62270 */
[----:B------:R-:W-:Y:S02]  /*0aa0*/  @P2 LOP3.LUT R21, R19, R10, RZ, 0x3c, !PT ;  /* 0x0000000a13152212 */ /* 0x000fe400078e3cff */
[C---:B------:R-:W-:Y:S01]  /*0ab0*/  ISETP.EQ.AND P2, PT, R5.reuse, 0x14, PT ;  /* 0x000000140500780c */ /* 0x040fe20003f42270 */
[----:B------:R-:W-:Y:S01]  /*0ac0*/  @P5 IMAD.MOV.U32 R3, RZ, RZ, RZ ;  /* 0x000000ffff035224 */ /* 0x000fe200078e00ff */
[----:B------:R-:W-:Y:S01]  /*0ad0*/  ISETP.EQ.AND P5, PT, R5, 0x18, PT ;  /* 0x000000180500780c */ /* 0x000fe20003fa2270 */
[----:B------:R-:W-:Y:S01]  /*0ae0*/  VIADD R19, R17, 0x5 ;  /* 0x0000000511137836 */ /* 0x000fe20000000000 */
[----:B------:R-:W-:Y:S02]  /*0af0*/  LOP3.LUT R20, R10, R13, RZ, 0x30, !PT ;  /* 0x0000000d0a147212 */ /* 0x000fe400078e30ff */
[----:B------:R-:W-:Y:S01]  /*0b00*/  LOP3.LUT R17, R13, R8, RZ, 0xc0, !PT ;  /* 0x000000080d117212 */ /* 0x000fe200078ec0ff */
[----:B------:R-:W-:Y:S01]  /*0b10*/  @P4 IMAD.MOV.U32 R3, RZ, RZ, RZ ;  /* 0x000000ffff034224 */ /* 0x000fe200078e00ff */
[----:B------:R-:W-:Y:S01]  /*0b20*/  ISETP.EQ.AND P4, PT, R5, 0x1c, PT ;  /* 0x0000001c0500780c */ /* 0x000fe20003f82270 */
[----:B------:R-:W-:Y:S01]  /*0b30*/  @!P6 VIADD R19, R16, 0xe ;  /* 0x0000000e1013e836 */ /* 0x000fe20000000000 */
[----:B------:R-:W-:Y:S01]  /*0b40*/  @!P1 LOP3.LUT R21, R17, R20, RZ, 0xfc, !PT ;  /* 0x0000001411159212 */ /* 0x000fe200078efcff */
[----:B------:R-:W-:Y:S01]  /*0b50*/  @P3 IMAD.MOV.U32 R3, RZ, RZ, RZ ;  /* 0x000000ffff033224 */ /* 0x000fe200078e00ff */
[----:B------:R-:W-:-:S02]  /*0b60*/  LOP3.LUT R16, R10, R8, RZ, 0xc0, !PT ;  /* 0x000000080a107212 */ /* 0x000fc400078ec0ff */
[----:B------:R-:W-:Y:S01]  /*0b70*/  LOP3.LUT R17, R13, R8, RZ, 0x30, !PT ;  /* 0x000000080d117212 */ /* 0x000fe200078e30ff */
[----:B------:R-:W-:Y:S01]  /*0b80*/  @P2 IMAD.MOV.U32 R3, RZ, RZ, RZ ;  /* 0x000000ffff032224 */ /* 0x000fe200078e00ff */
[C---:B------:R-:W-:Y:S02]  /*0b90*/  ISETP.EQ.AND P3, PT, R5.reuse, 0x20, PT ;  /* 0x000000200500780c */ /* 0x040fe40003f62270 */
[C---:B------:R-:W-:Y:S02]  /*0ba0*/  ISETP.EQ.AND P1, PT, R5.reuse, 0x24, PT ;  /* 0x000000240500780c */ /* 0x040fe40003f22270 */
[----:B------:R-:W-:Y:S02]  /*0bb0*/  ISETP.EQ.AND P2, PT, R5, 0x28, PT ;  /* 0x000000280500780c */ /* 0x000fe40003f42270 */
[----:B------:R-:W-:Y:S01]  /*0bc0*/  @!P0 LOP3.LUT R21, R17, R16, RZ, 0xfc, !PT ;  /* 0x0000001011158212 */ /* 0x000fe200078efcff */
[----:B------:R-:W-:Y:S01]  /*0bd0*/  @P5 IMAD.MOV.U32 R3, RZ, RZ, RZ ;  /* 0x000000ffff035224 */ /* 0x000fe200078e00ff */
[----:B------:R-:W-:-:S02]  /*0be0*/  ISETP.EQ.AND P0, PT, R5, 0x2c, PT ;  /* 0x0000002c0500780c */ /* 0x000fc40003f02270 */
[C---:B------:R-:W-:Y:S01]  /*0bf0*/  ISETP.GE.U32.AND P5, PT, R12.reuse, 0xd, PT ;  /* 0x0000000d0c00780c */ /* 0x040fe20003fa6070 */
[----:B------:R-:W-:Y:S01]  /*0c00*/  @P4 IMAD.MOV.U32 R3, RZ, RZ, RZ ;  /* 0x000000ffff034224 */ /* 0x000fe200078e00ff */
[----:B------:R-:W-:Y:S01]  /*0c10*/  ISETP.GE.U32.AND P4, PT, R12, 0x1d, PT ;  /* 0x0000001d0c00780c */ /* 0x000fe20003f86070 */
[----:B------:R-:W-:Y:S01]  /*0c20*/  @P3 IMAD.MOV.U32 R3, RZ, RZ, RZ ;  /* 0x000000ffff033224 */ /* 0x000fe200078e00ff */
[C---:B------:R-:W-:Y:S01]  /*0c30*/  ISETP.EQ.AND P3, PT, R5.reuse, 0x30, PT ;  /* 0x000000300500780c */ /* 0x040fe20003f62270 */
[----:B------:R-:W-:Y:S01]  /*0c40*/  @P1 IMAD.MOV.U32 R3, RZ, RZ, RZ ;  /* 0x000000ffff031224 */ /* 0x000fe200078e00ff */
[----:B------:R-:W-:Y:S01]  /*0c50*/  SEL R19, R14, R19, !P4 ;  /* 0x000000130e137207 */ /* 0x000fe20006000000 */
[----:B------:R-:W-:Y:S01]  /*0c60*/  @P2 IMAD.MOV.U32 R3, RZ, RZ, RZ ;  /* 0x000000ffff032224 */ /* 0x000fe200078e00ff */
[C---:B------:R-:W-:Y:S01]  /*0c70*/  ISETP.EQ.AND P1, PT, R5.reuse, 0x34, PT ;  /* 0x000000340500780c */ /* 0x040fe20003f22270 */
[----:B------:R-:W-:Y:S01]  /*0c80*/  VIADD R14, R12, 0x3 ;  /* 0x000000030c0e7836 */ /* 0x000fe20000000000 */
[C---:B------:R-:W-:Y:S01]  /*0c90*/  ISETP.EQ.AND P2, PT, R5.reuse, 0x38, PT ;  /* 0x000000380500780c */ /* 0x040fe20003f42270 */
[----:B------:R-:W-:Y:S01]  /*0ca0*/  @P0 IMAD.MOV.U32 R3, RZ, RZ, RZ ;  /* 0x000000ffff030224 */ /* 0x000fe200078e00ff */
[----:B------:R-:W-:-:S02]  /*0cb0*/  ISETP.EQ.AND P0, PT, R5, 0x3c, PT ;  /* 0x0000003c0500780c */ /* 0x000fc40003f02270 */
[----:B------:R-:W-:-:S05]  /*0cc0*/  @P5 LOP3.LUT R14, R19, 0xf, RZ, 0xc0, !PT ;  /* 0x0000000f130e5812 */ /* 0x000fca00078ec0ff */
[----:B------:R-:W-:Y:S02]  /*0cd0*/  IMAD.SHL.U32 R14, R14, 0x4, RZ ;  /* 0x000000040e0e7824 */ /* 0x000fe400078e00ff */
[----:B------:R-:W-:Y:S02]  /*0ce0*/  @P3 IMAD.MOV.U32 R3, RZ, RZ, RZ ;  /* 0x000000ffff033224 */ /* 0x000fe400078e00ff */
[----:B------:R-:W-:Y:S01]  /*0cf0*/  @P1 IMAD.MOV.U32 R3, RZ, RZ, RZ ;  /* 0x000000ffff031224 */ /* 0x000fe200078e00ff */
[C---:B------:R-:W-:Y:S01]  /*0d00*/  ISETP.EQ.AND P3, PT, R14.reuse, RZ, PT ;  /* 0x000000ff0e00720c */ /* 0x040fe20003f62270 */
[----:B------:R-:W-:Y:S01]  /*0d10*/  @P2 IMAD.MOV.U32 R3, RZ, RZ, 0x18 ;  /* 0x00000018ff032424 */ /* 0x000fe200078e00ff */
[C---:B------:R-:W-:Y:S01]  /*0d20*/  ISETP.EQ.AND P1, PT, R14.reuse, 0x4, PT ;  /* 0x000000040e00780c */ /* 0x040fe20003f22270 */
[----:B------:R-:W-:Y:S01]  /*0d30*/  @P0 IMAD.MOV.U32 R3, RZ, RZ, RZ ;  /* 0x000000ffff030224 */ /* 0x000fe200078e00ff */
[C---:B------:R-:W-:Y:S02]  /*0d40*/  ISETP.EQ.AND P2, PT, R14.reuse, 0x8, PT ;  /* 0x000000080e00780c */ /* 0x040fe40003f42270 */
[----:B------:R-:W-:-:S07]  /*0d50*/  ISETP.EQ.AND P0, PT, R14, 0xc, PT ;  /* 0x0000000c0e00780c */ /* 0x000fce0003f02270 */
[----:B------:R-:W-:Y:S01]  /*0d60*/  @P3 IMAD.MOV.U32 R17, RZ, RZ, R11 ;  /* 0x000000ffff113224 */ /* 0x000fe200078e000b */
[C---:B------:R-:W-:Y:S01]  /*0d70*/  ISETP.EQ.AND P3, PT, R14.reuse, 0x10, PT ;  /* 0x000000100e00780c */ /* 0x040fe20003f62270 */
[----:B------:R-:W-:Y:S01]  /*0d80*/  @P1 IMAD.MOV.U32 R17, RZ, RZ, RZ ;  /* 0x000000ffff111224 */ /* 0x000fe200078e00ff */
[C---:B------:R-:W-:Y:S01]  /*0d90*/  ISETP.EQ.AND P1, PT, R14.reuse, 0x14, PT ;  /* 0x000000140e00780c */ /* 0x040fe20003f22270 */
[----:B------:R-:W-:Y:S01]  /*0da0*/  @P2 IMAD.MOV.U32 R17, RZ, RZ, RZ ;  /* 0x000000ffff112224 */ /* 0x000fe200078e00ff */
[C---:B------:R-:W-:Y:S01]  /*0db0*/  ISETP.EQ.AND P2, PT, R14.reuse, 0x18, PT ;  /* 0x000000180e00780c */ /* 0x040fe20003f42270 */
[----:B------:R-:W-:Y:S01]  /*0dc0*/  @P0 IMAD.MOV.U32 R17, RZ, RZ, RZ ;  /* 0x000000ffff110224 */ /* 0x000fe200078e00ff */
[----:B------:R-:W-:Y:S02]  /*0dd0*/  ISETP.EQ.AND P0, PT, R14, 0x1c, PT ;  /* 0x0000001c0e00780c */ /* 0x000fe40003f02270 */
[----:B------:R-:W-:-:S05]  /*0de0*/  IADD3 R18, PT, PT, R18, R21, R9 ;  /* 0x0000001512127210 */ /* 0x000fca0007ffe009 */
[----:B------:R-:W-:Y:S01]  /*0df0*/  @P3 IMAD.MOV.U32 R17, RZ, RZ, RZ ;  /* 0x000000ffff113224 */ /* 0x000fe200078e00ff */
[C---:B------:R-:W-:Y:S01]  /*0e00*/  ISETP.EQ.AND P3, PT, R14.reuse, 0x20, PT ;  /* 0x000000200e00780c */ /* 0x040fe20003f62270 */
[----:B------:R-:W-:Y:S01]  /*0e10*/  @P1 IMAD.MOV.U32 R17, RZ, RZ, RZ ;  /* 0x000000ffff111224 */ /* 0x000fe200078e00ff */
[C---:B------:R-:W-:Y:S01]  /*0e20*/  ISETP.EQ.AND P1, PT, R14.reuse, 0x24, PT ;  /* 0x000000240e00780c */ /* 0x040fe20003f22270 */
[----:B------:R-:W-:Y:S01]  /*0e30*/  @P2 IMAD.MOV.U32 R17, RZ, RZ, RZ ;  /* 0x000000ffff112224 */ /* 0x000fe200078e00ff */
[----:B------:R-:W-:Y:S01]  /*0e40*/  ISETP.EQ.AND P2, PT, R14, 0x28, PT ;  /* 0x000000280e00780c */ /* 0x000fe20003f42270 */
[----:B------:R-:W-:Y:S01]  /*0e50*/  IMAD.IADD R18, R18, 0x1, R3 ;  /* 0x0000000112127824 */ /* 0x000fe200078e0203 */
[----:B------:R-:W-:Y:S01]  /*0e60*/  IADD3 R3, PT, PT, -R15, 0x20, RZ ;  /* 0x000000200f037810 */ /* 0x000fe20007ffe1ff */
[----:B------:R-:W-:Y:S01]  /*0e70*/  @P0 IMAD.MOV.U32 R17, RZ, RZ, RZ ;  /* 0x000000ffff110224 */ /* 0x000fe200078e00ff */
[----:B------:R-:W-:Y:S02]  /*0e80*/  ISETP.EQ.AND P0, PT, R14, 0x2c, PT ;  /* 0x0000002c0e00780c */ /* 0x000fe40003f02270 */
[----:B------:R-:W-:-:S02]  /*0e90*/  SHF.L.U32 R9, R18, R15, RZ ;  /* 0x0000000f12097219 */ /* 0x000fc400000006ff */
[----:B------:R-:W-:Y:S01]  /*0ea0*/  SHF.R.U32.HI R3, RZ, R3, R18 ;  /* 0x00000003ff037219 */ /* 0x000fe20000011612 */
[----:B------:R-:W-:-:S03]  /*0eb0*/  @P3 IMAD.MOV.U32 R17, RZ, RZ, RZ ;  /* 0x000000ffff113224 */ /* 0x000fc600078e00ff */
[----:B------:R-:W-:Y:S01]  /*0ec0*/  IADD3 R9, PT, PT, R3, R9, R8 ;  /* 0x0000000903097210 */ /* 0x000fe20007ffe008 */
[----:B------:R-:W-:Y:S01]  /*0ed0*/  @P1 IMAD.MOV.U32 R17, RZ, RZ, RZ ;  /* 0x000000ffff111224 */ /* 0x000fe200078e00ff */
[C---:B------:R-:W-:Y:S01]  /*0ee0*/  ISETP.EQ.AND P3, PT, R14.reuse, 0x30, PT ;  /* 0x000000300e00780c */ /* 0x040fe20003f62270 */
[----:B------:R-:W-:Y:S01]  /*0ef0*/  @P2 IMAD.MOV.U32 R17, RZ, RZ, RZ ;  /* 0x000000ffff112224 */ /* 0x000fe200078e00ff */
[----:B------:R-:W-:Y:S01]  /*0f00*/  LOP3.LUT R3, R9, R10, RZ, 0xf3, !PT ;  /* 0x0000000a09037212 */ /* 0x000fe200078ef3ff */
[----:B------:R-:W-:Y:S01]  /*0f10*/  @P0 IMAD.MOV.U32 R17, RZ, RZ, RZ ;  /* 0x000000ffff110224 */ /* 0x000fe200078e00ff */
[C---:B------:R-:W-:Y:S02]  /*0f20*/  ISETP.EQ.AND P1, PT, R14.reuse, 0x34, PT ;  /* 0x000000340e00780c */ /* 0x040fe40003f22270 */
[----:B------:R-:W-:Y:S02]  /*0f30*/  ISETP.EQ.AND P2, PT, R14, 0x38, PT ;  /* 0x000000380e00780c */ /* 0x000fe40003f42270 */
[----:B------:R-:W-:-:S02]  /*0f40*/  LOP3.LUT R5, R10, R8, R9, 0x96, !PT ;  /* 0x000000080a057212 */ /* 0x000fc400078e9609 */
[----:B------:R-:W-:Y:S02]  /*0f50*/  ISETP.EQ.AND P0, PT, R14, 0x3c, PT ;  /* 0x0000003c0e00780c */ /* 0x000fe40003f02270 */
[----:B------:R-:W-:Y:S02]  /*0f60*/  @P6 LOP3.LUT R5, R3, R8, RZ, 0x3c, !PT ;  /* 0x0000000803056212 */ /* 0x000fe400078e3cff */
[----:B------:R-:W-:Y:S02]  /*0f70*/  LOP3.LUT R14, R8, R10, RZ, 0x30, !PT ;  /* 0x0000000a080e7212 */ /* 0x000fe400078e30ff */
[----:B------:R-:W-:Y:S01]  /*0f80*/  LOP3.LUT R3, R10, R9, RZ, 0xc0, !PT ;  /* 0x000000090a037212 */ /* 0x000fe200078ec0ff */
[----:B------:R-:W-:-:S03]  /*0f90*/  VIADD R12, R12, 0x4 ;  /* 0x000000040c0c7836 */ /* 0x000fc60000000000 */
[----:B------:R-:W-:Y:S02]  /*0fa0*/  @!P4 LOP3.LUT R5, R3, R14, RZ, 0xfc, !PT ;  /* 0x0000000e0305c212 */ /* 0x000fe400078efcff */
[-C--:B------:R-:W-:Y:S02]  /*0fb0*/  LOP3.LUT R3, R8, R9.reuse, RZ, 0xc0, !PT ;  /* 0x0000000908037212 */ /* 0x080fe400078ec0ff */
[----:B------:R-:W-:Y:S01]  /*0fc0*/  LOP3.LUT R14, R10, R9, RZ, 0x30, !PT ;  /* 0x000000090a0e7212 */ /* 0x000fe200078e30ff */
[----:B------:R-:W-:Y:S02]  /*0fd0*/  @P3 IMAD.MOV.U32 R17, RZ, RZ, RZ ;  /* 0x000000ffff113224 */ /* 0x000fe400078e00ff */
[----:B------:R-:W-:Y:S01]  /*0fe0*/  @P1 IMAD.MOV.U32 R17, RZ, RZ, RZ ;  /* 0x000000ffff111224 */ /* 0x000fe200078e00ff */
[----:B------:R-:W-:Y:S01]  /*0ff0*/  @!P5 LOP3.LUT R5, R14, R3, RZ, 0xfc, !PT ;  /* 0x000000030e05d212 */ /* 0x000fe200078efcff */
[----:B------:R-:W-:Y:S02]  /*1000*/  @P2 IMAD.MOV.U32 R17, RZ, RZ, 0x18 ;  /* 0x00000018ff112424 */ /* 0x000fe400078e00ff */
[----:B------:R-:W-:Y:S01]  /*1010*/  @P0 IMAD.MOV.U32 R17, RZ, RZ, RZ ;  /* 0x000000ffff110224 */ /* 0x000fe200078e00ff */
[----:B------:R-:W-:-:S02]  /*1020*/  ISETP.NE.AND P0, PT, R12, 0x40, PT ;  /* 0x000000400c00780c */ /* 0x000fc40003f05270 */
[----:B------:R-:W-:-:S05]  /*1030*/  IADD3 R2, PT, PT, R2, R5, R13 ;  /* 0x0000000502027210 */ /* 0x000fca0007ffe00d */
[----:B------:R-:W-:Y:S01]  /*1040*/  IMAD.IADD R3, R2, 0x1, R17 ;  /* 0x0000000102037824 */ /* 0x000fe200078e0211 */
[----:B------:R-:W-:-:S04]  /*1050*/  IADD3 R2, PT, PT, -R4, 0x20, RZ ;  /* 0x0000002004027810 */ /* 0x000fc80007ffe1ff */
[----:B------:R-:W-:Y:S02]  /*1060*/  SHF.L.U32 R4, R3, R4, RZ ;  /* 0x0000000403047219 */ /* 0x000fe400000006ff */
[----:B------:R-:W-:-:S04]  /*1070*/  SHF.R.U32.HI R2, RZ, R2, R3 ;  /* 0x00000002ff027219 */ /* 0x000fc80000011603 */
[----:B------:R-:W-:Y:S01]  /*1080*/  IADD3 R13, PT, PT, R2, R4, R9 ;  /* 0x00000004020d7210 */ /* 0x000fe20007ffe009 */
[----:B------:R-:W-:Y:S06]  /*1090*/  @P0 BRA `(.L_x_0) ;  /* 0xfffffff000380947 */ /* 0x000fec000383ffff */
[----:B------:R-:W-:Y:S02]  /*10a0*/  VIADD R2, R13, 0xefcdab89 ;  /* 0xefcdab890d027836 */ /* 0x000fe40000000000 */
[----:B------:R-:W-:Y:S02]  /*10b0*/  VIADD R10, R10, 0x67452301 ;  /* 0x674523010a0a7836 */ /* 0x000fe40000000000 */
[----:B------:R-:W-:Y:S01]  /*10c0*/  VIADD R9, R9, 0x98badcfe ;  /* 0x98badcfe09097836 */ /* 0x000fe20000000000 */
[----:B------:R-:W-:Y:S01]  /*10d0*/  ISETP.NE.AND P0, PT, R2, -0x35de1090, PT ;  /* 0xca21ef700200780c */ /* 0x000fe20003f05270 */
[----:B------:R-:W-:-:S03]  /*10e0*/  VIADD R8, R8, 0x10325476 ;  /* 0x1032547608087836 */ /* 0x000fc60000000000 */
[----:B------:R-:W-:-:S04]  /*10f0*/  ISETP.NE.OR P0, PT, R10, -0x43ae6261, P0 ;  /* 0xbc519d9f0a00780c */ /* 0x000fc80000705670 */
[----:B------:R-:W-:-:S04]  /*1100*/  ISETP.NE.OR P0, PT, R9, 0x7f3145c, P0 ;  /* 0x07f3145c0900780c */ /* 0x000fc80000705670 */
[----:B------:R-:W-:-:S13]  /*1110*/  ISETP.NE.OR P0, PT, R8, -0x27d6f568, P0 ;  /* 0xd8290a980800780c */ /* 0x000fda0000705670 */
[----:B------:R-:W0:Y:S08]  /*1120*/  @!P0 LDC.64 R12, c[0x4][0x18] ;  /* 0x01000600ff0c8b82 */ /* 0x000e300000000a00 */
[----:B------:R-:W1:Y:S01]  /*1130*/  @!P0 LDC.64 R14, c[0x0][0x380] ;  /* 0x0000e000ff0e8b82 */ /* 0x000e620000000a00 */
[----:B0-----:R-:W1:Y:S02]  /*1140*/  @!P0 LDG.E R3, desc[UR4][R12.64] ;  /* 0x000000040c038981 */ /* 0x001e64000c1e1900 */
[----:B-1----:R-:W-:-:S04]  /*1150*/  @!P0 IADD3 R14, P1, PT, R3, R14, RZ ;  /* 0x0000000e030e8210 */ /* 0x002fc80007f3e0ff */
[----:B------:R-:W-:-:S05]  /*1160*/  @!P0 LEA.HI.X.SX32 R15, R3, R15, 0x1, P1 ;  /* 0x0000000f030f8211 */ /* 0x000fca00008f0eff */
[----:B------:R-:W-:Y:S04]  /*1170*/  @!P0 STG.E.U8 desc[UR4][R14.64], R6 ;  /* 0x000000060e008986 */ /* 0x000fe8000c101104 */
[----:B------:R-:W-:Y:S04]  /*1180*/  @!P0 STG.E.U8 desc[UR4][R14.64+0x1], R7 ;  /* 0x000001070e008986 */ /* 0x000fe8000c101104 */
[----:B------:R0:W-:Y:S04]  /*1190*/  @!P0 STG.E.U8 desc[UR4][R14.64+0x2], R0 ;  /* 0x000002000e008986 */ /* 0x0001e8000c101104 */
[----:B------:R-:W2:Y:S01]  /*11a0*/  @!P0 LDG.E R3, desc[UR4][R12.64] ;  /* 0x000000040c038981 */ /* 0x000ea2000c1e1900 */
[----:B------:R-:W-:-:S04]  /*11b0*/  ISETP.NE.AND P1, PT, R2, 0x63ee3198, PT ;  /* 0x63ee31980200780c */ /* 0x000fc80003f25270 */
[----:B------:R-:W-:-:S04]  /*11c0*/  ISETP.NE.OR P1, PT, R10, -0x16b8a24f, P1 ;  /* 0xe9475db10a00780c */ /* 0x000fc80000f25670 */
[----:B------:R-:W-:-:S04]  /*11d0*/  ISETP.NE.OR P1, PT, R9, -0xc830b1d, P1 ;  /* 0xf37cf4e30900780c */ /* 0x000fc80000f25670 */
[----:B------:R-:W-:-:S13]  /*11e0*/  ISETP.NE.OR P1, PT, R8, -0x6571b82c, P1 ;  /* 0x9a8e47d40800780c */ /* 0x000fda0000f25670 */
[----:B------:R-:W1:Y:S08]  /*11f0*/  @!P1 LDC.64 R4, c[0x4][0x18] ;  /* 0x01000600ff049b82 */ /* 0x000e700000000a00 */
[----:B------:R-:W0:Y:S01]  /*1200*/  @!P1 LDC.64 R16, c[0x0][0x380] ;  /* 0x0000e000ff109b82 */ /* 0x000e220000000a00 */
[----:B--2---:R-:W-:-:S05]  /*1210*/  @!P0 VIADD R3, R3, 0x3 ;  /* 0x0000000303038836 */ /* 0x004fca0000000000 */
[----:B------:R2:W-:Y:S04]  /*1220*/  @!P0 STG.E desc[UR4][R12.64], R3 ;  /* 0x000000030c008986 */ /* 0x0005e8000c101904 */
[----:B-1----:R-:W0:Y:S02]  /*1230*/  @!P1 LDG.E R11, desc[UR4][R4.64] ;  /* 0x00000004040b9981 */ /* 0x002e24000c1e1900 */
[----:B0-----:R-:W-:-:S04]  /*1240*/  @!P1 IADD3 R14, P0, PT, R16, R11, RZ ;  /* 0x0000000b100e9210 */ /* 0x001fc80007f1e0ff */
[----:B------:R-:W-:-:S05]  /*1250*/  @!P1 LEA.HI.X.SX32 R15, R11, R17, 0x1, P0 ;  /* 0x000000110b0f9211 */ /* 0x000fca00000f0eff */
[----:B------:R-:W-:Y:S04]  /*1260*/  @!P1 STG.E.U8 desc[UR4][R14.64], R6 ;  /* 0x000000060e009986 */ /* 0x000fe8000c101104 */
[----:B------:R-:W-:Y:S04]  /*1270*/  @!P1 STG.E.U8 desc[UR4][R14.64+0x1], R7 ;  /* 0x000001070e009986 */ /* 0x000fe8000c101104 */
[----:B------:R0:W-:Y:S04]  /*1280*/  @!P1 STG.E.U8 desc[UR4][R14.64+0x2], R0 ;  /* 0x000002000e009986 */ /* 0x0001e8000c101104 */
[----:B------:R-:W3:Y:S01]  /*1290*/  @!P1 LDG.E R11, desc[UR4][R4.64] ;  /* 0x00000004040b9981 */ /* 0x000ee2000c1e1900 */
[----:B------:R-:W-:-:S04]  /*12a0*/  ISETP.NE.AND P0, PT, R2, -0x672ddeb5, PT ;  /* 0x98d2214b0200780c */ /* 0x000fc80003f05270 */
[----:B------:R-:W-:-:S04]  /*12b0*/  ISETP.NE.OR P0, PT, R10, 0x76dab734, P0 ;  /* 0x76dab7340a00780c */ /* 0x000fc80000705670 */
[----:B------:R-:W-:-:S04]  /*12c0*/  ISETP.NE.OR P0, PT, R9, 0x47d30ef, P0 ;  /* 0x047d30ef0900780c */ /* 0x000fc80000705670 */
[----:B------:R-:W-:-:S13]  /*12d0*/  ISETP.NE.OR P0, PT, R8, -0x3ad2ea28, P0 ;  /* 0xc52d15d80800780c */ /* 0x000fda0000705670 */
[----:B--2---:R-:W1:Y:S08]  /*12e0*/  @!P0 LDC.64 R12, c[0x4][0x18] ;  /* 0x01000600ff0c8b82 */ /* 0x004e700000000a00 */
[----:B------:R-:W0:Y:S01]  /*12f0*/  @!P0 LDC.64 R16, c[0x0][0x380] ;  /* 0x0000e000ff108b82 */ /* 0x000e220000000a00 */
[----:B---3--:R-:W-:-:S05]  /*1300*/  @!P1 VIADD R11, R11, 0x3 ;  /* 0x000000030b0b9836 */ /* 0x008fca0000000000 */
        /* <DEDUP_REMOVED lines=23> */
[----:B------:R-:W-:-:S04]  /*1480*/  ISETP.NE.AND P0, PT, R2, 0x7e246791, PT ;  /* 0x7e2467910200780c */ /* 0x000fc80003f05270 */
[----:B------:R-:W-:-:S04]  /*1490*/  ISETP.NE.OR P0, PT, R10, 0x6a3c1b8, P0 ;  /* 0x06a3c1b80a00780c */ /* 0x000fc80000705670 */
[----:B------:R-:W-:-:S04]  /*14a0*/  ISETP.NE.OR P0, PT, R9, -0x250ffccb, P0 ;  /* 0xdaf003350900780c */ /* 0x000fc80000705670 */
[----:B------:R-:W-:-:S13]  /*14b0*/  ISETP.NE.OR P0, PT, R8, 0x23576cba, P0 ;  /* 0x23576cba0800780c */ /* 0x000fda0000705670 */
        /* <DEDUP_REMOVED lines=13> */
[----:B------:R-:W-:-:S04]  /*1590*/  ISETP.NE.OR P1, PT, R9, 0xa147705, P1 ;  /* 0x0a1477050900780c */ /* 0x000fc80000f25670 */
        /* <DEDUP_REMOVED lines=28> */
[----:B------:R-:W-:-:S04]  /*1760*/  ISETP.NE.OR P1, PT, R10, -0x4ddee8d9, P1 ;  /* 0xb22117270a00780c */ /* 0x000fc80000f25670 */
        /* <DEDUP_REMOVED lines=14> */
[----:B------:R-:W-:-:S04]  /*1850*/  ISETP.NE.OR P0, PT, R10, -0x479f404d, P0 ;  /* 0xb860bfb30a00780c */ /* 0x000fc80000705670 */
        /* <DEDUP_REMOVED lines=9> */
[----:B------:R2:W-:Y:S04]  /*18f0*/  @!P0 STG.E.U8 desc[UR4][R14.64], R6 ;  /* 0x000000060e008986 */ /* 0x0005e8000c101104 */
[----:B------:R2:W-:Y:S04]  /*1900*/  @!P0 STG.E.U8 desc[UR4][R14.64+0x1], R7 ;  /* 0x000001070e008986 */ /* 0x0005e8000c101104 */
[----:B------:R2:W-:Y:S04]  /*1910*/  @!P0 STG.E.U8 desc[UR4][R14.64+0x2], R0 ;  /* 0x000002000e008986 */ /* 0x0005e8000c101104 */
[----:B------:R-:W3:Y:S01]  /*1920*/  @!P0 LDG.E R3, desc[UR4][R12.64] ;  /* 0x000000040c038981 */ /* 0x000ee2000c1e1900 */
[----:B------:R-:W-:-:S04]  /*1930*/  ISETP.NE.AND P1, PT, R2, 0x483bff19, PT ;  /* 0x483bff190200780c */ /* 0x000fc80003f25270 */
[----:B------:R-:W-:-:S04]  /*1940*/  ISETP.NE.OR P1, PT, R10, 0x747d75a4, P1 ;  /* 0x747d75a40a00780c */ /* 0x000fc80000f25670 */
[----:B------:R-:W-:-:S04]  /*1950*/  ISETP.NE.OR P1, PT, R9, 0x59902ee9, P1 ;  /* 0x59902ee90900780c */ /* 0x000fc80000f25670 */
[----:B------:R-:W-:Y:S01]  /*1960*/  ISETP.NE.OR P1, PT, R8, 0x48750e6f, P1 ;  /* 0x48750e6f0800780c */ /* 0x000fe20000f25670 */
[----:B---3--:R-:W-:-:S05]  /*1970*/  @!P0 VIADD R3, R3, 0x3 ;  /* 0x0000000303038836 */ /* 0x008fca0000000000 */
[----:B------:R2:W-:Y:S07]  /*1980*/  @!P0 STG.E desc[UR4][R12.64], R3 ;  /* 0x000000030c008986 */ /* 0x0005ee000c101904 */
[----:B------:R-:W-:Y:S05]  /*1990*/  @P1 EXIT ;  /* 0x000000000000194d */ /* 0x000fea0003800000 */
[----:B--2---:R-:W0:Y:S08]  /*19a0*/  LDC.64 R4, c[0x4][0x18] ;  /* 0x01000600ff047b82 */ /* 0x004e300000000a00 */
[----:B------:R-:W1:Y:S01]  /*19b0*/  LDC.64 R8, c[0x0][0x380] ;  /* 0x0000e000ff087b82 */ /* 0x000e620000000a00 */
[----:B0-----:R-:W1:Y:S02]  /*19c0*/  LDG.E R3, desc[UR4][R4.64] ;  /* 0x0000000404037981 */ /* 0x001e64000c1e1900 */
[----:B-1----:R-:W-:-:S04]  /*19d0*/  IADD3 R2, P0, PT, R8, R3, RZ ;  /* 0x0000000308027210 */ /* 0x002fc80007f1e0ff */
[----:B------:R-:W-:-:S05]  /*19e0*/  LEA.HI.X.SX32 R3, R3, R9, 0x1, P0 ;  /* 0x0000000903037211 */ /* 0x000fca00000f0eff */
[----:B------:R-:W-:Y:S04]  /*19f0*/  STG.E.U8 desc[UR4][R2.64], R6 ;  /* 0x0000000602007986 */ /* 0x000fe8000c101104 */
[----:B------:R-:W-:Y:S04]  /*1a00*/  STG.E.U8 desc[UR4][R2.64+0x1], R7 ;  /* 0x0000010702007986 */ /* 0x000fe8000c101104 */
[----:B------:R-:W-:Y:S04]  /*1a10*/  STG.E.U8 desc[UR4][R2.64+0x2], R0 ;  /* 0x0000020002007986 */ /* 0x000fe8000c101104 */
[----:B------:R-:W2:Y:S02]  /*1a20*/  LDG.E R8, desc[UR4][R4.64] ;  /* 0x0000000404087981 */ /* 0x000ea4000c1e1900 */
[----:B--2---:R-:W-:-:S05]  /*1a30*/  VIADD R9, R8, 0x3 ;  /* 0x0000000308097836 */ /* 0x004fca0000000000 */
[----:B------:R-:W-:Y:S01]  /*1a40*/  STG.E desc[UR4][R4.64], R9 ;  /* 0x0000000904007986 */ /* 0x000fe2000c101904 */
[----:B------:R-:W-:Y:S05]  /*1a50*/  EXIT ;  /* 0x000000000000794d */ /* 0x000fea0003800000 */
.L_x_1:
[----:B------:R-:W-:-:S00]  /*1a60*/  BRA `(.L_x_1) ;  /* 0xfffffffc00fc7947 */ /* 0x000fc0000383ffff */
[----:B------:R-:W-:-:S00]  /*1a70*/  NOP ;  /* 0x0000000000007918 */ /* 0x000fc00000000000 */
        /* <DEDUP_REMOVED lines=8> */
.L_x_2:


//--------------------- .nv.global.init           --------------------------
	.section	.nv.global.init,"aw",@progbits
	.align	4
.nv.global.init:
	.type		digests_3letters,@object
	.size		digests_3letters,(s_table - digests_3letters)
digests_3letters:
        /*0000*/ 	.byte	0x9f, 0x9d, 0x51, 0xbc, 0x70, 0xef, 0x21, 0xca, 0x5c, 0x14, 0xf3, 0x07, 0x98, 0x0a, 0x29, 0xd8
        /* <DEDUP_REMOVED lines=9> */
	.type		s_table,@object
	.size		s_table,(k_table - s_table)
s_table:
        /* <DEDUP_REMOVED lines=16> */
	.type		k_table,@object
	.size		k_table,(.L_1 - k_table)
k_table:
        /* <DEDUP_REMOVED lines=16> */
.L_1:


//--------------------- .nv.shared.reserved.0     --------------------------
	.section	.nv.shared.reserved.0,"aw",@nobits
	.weak		__nv_reservedSMEM_offset_0_alias
	.size		__nv_reservedSMEM_offset_0_alias, 0, 64
	.other		__nv_reservedSMEM_offset_0_alias,@"STO_CUDA_RESERVED_SHARED STV_DEFAULT"
__nv_reservedSMEM_offset_0_alias:
	.zero		0
	.zero		64


//--------------------- .nv.global                --------------------------
	.section	.nv.global,"aw",@nobits
	.align	4
.nv.global:
	.type		pwd_num,@object
	.size		pwd_num,(.L_3 - pwd_num)
pwd_num:
	.zero		4
.L_3:


//--------------------- .nv.constant0._Z19passwordCrackKernelPc --------------------------
	.section	.nv.constant0._Z19passwordCrackKernelPc,"a",@progbits
	.sectionflags	@""
	.align	4
.nv.constant0._Z19passwordCrackKernelPc:
	.zero		904


//--------------------- SYMBOLS --------------------------

	.type		.nv.reservedSmem.offset0,@object
	.size		.nv.reservedSmem.offset0,0x4
